//
// Generated by NVIDIA NVVM Compiler
//
// Compiler Build ID: CL-36424714
// Cuda compilation tools, release 13.0, V13.0.88
// Based on NVVM 20.0.0
//

.version 9.0
.target sm_100
.address_size 64

	// .globl	_Z9LZ77matchPKiPiS1_i

.visible .entry _Z9LZ77matchPKiPiS1_i(
	.param .u64 .ptr .align 1 _Z9LZ77matchPKiPiS1_i_param_0,
	.param .u64 .ptr .align 1 _Z9LZ77matchPKiPiS1_i_param_1,
	.param .u64 .ptr .align 1 _Z9LZ77matchPKiPiS1_i_param_2,
	.param .u32 _Z9LZ77matchPKiPiS1_i_param_3
)
{
	.reg .pred 	%p<8>;
	.reg .b32 	%r<27>;
	.reg .b64 	%rd<20>;

	ld.param.u64 	%rd9, [_Z9LZ77matchPKiPiS1_i_param_0];
	ld.param.u64 	%rd10, [_Z9LZ77matchPKiPiS1_i_param_1];
	ld.param.u64 	%rd11, [_Z9LZ77matchPKiPiS1_i_param_2];
	ld.param.u32 	%r10, [_Z9LZ77matchPKiPiS1_i_param_3];
	mov.u32 	%r11, %ctaid.x;
	mov.u32 	%r12, %ntid.x;
	mov.u32 	%r13, %tid.x;
	mad.lo.s32 	%r1, %r11, %r12, %r13;
	setp.ge.s32 	%p1, %r1, %r10;
	@%p1 bra 	$L__BB0_10;
	cvta.to.global.u64 	%rd12, %rd10;
	cvta.to.global.u64 	%rd13, %rd11;
	not.b32 	%r14, %r1;
	add.s32 	%r2, %r10, %r14;
	mul.wide.s32 	%rd14, %r1, 4;
	add.s64 	%rd1, %rd12, %rd14;
	mov.b32 	%r15, 0;
	st.global.u32 	[%rd1], %r15;
	add.s64 	%rd2, %rd13, %rd14;
	st.global.u32 	[%rd2], %r15;
	setp.lt.s32 	%p2, %r1, 1;
	@%p2 bra 	$L__BB0_10;
	min.u32 	%r3, %r1, 2048;
	min.s32 	%r17, %r2, 32;
	cvta.to.global.u64 	%rd15, %rd9;
	add.s64 	%rd3, %rd15, %rd14;
	max.s32 	%r4, %r17, 1;
	mov.b32 	%r24, 1;
$L__BB0_3:
	setp.lt.s32 	%p3, %r2, 1;
	neg.s32 	%r19, %r24;
	mul.wide.s32 	%rd17, %r19, 4;
	add.s64 	%rd19, %rd3, %rd17;
	mov.b32 	%r26, 0;
	@%p3 bra 	$L__BB0_7;
	mov.b32 	%r25, 0;
	mov.u64 	%rd18, %rd3;
$L__BB0_5:
	ld.global.u32 	%r21, [%rd18];
	ld.global.u32 	%r22, [%rd19];
	setp.ne.s32 	%p4, %r21, %r22;
	mov.u32 	%r26, %r25;
	@%p4 bra 	$L__BB0_7;
	add.s64 	%rd19, %rd19, 4;
	add.s64 	%rd18, %rd18, 4;
	add.s32 	%r25, %r25, 1;
	setp.ne.s32 	%p5, %r25, %r4;
	mov.u32 	%r26, %r4;
	@%p5 bra 	$L__BB0_5;
$L__BB0_7:
	ld.global.u32 	%r23, [%rd2];
	setp.ge.s32 	%p6, %r23, %r26;
	@%p6 bra 	$L__BB0_9;
	st.global.u32 	[%rd2], %r26;
	st.global.u32 	[%rd1], %r24;
$L__BB0_9:
	add.s32 	%r9, %r24, 1;
	setp.ne.s32 	%p7, %r24, %r3;
	mov.u32 	%r24, %r9;
	@%p7 bra 	$L__BB0_3;
$L__BB0_10:
	ret;

}
	// .globl	_Z10LZ77encodePKiPiS1_iPhS1_
.visible .entry _Z10LZ77encodePKiPiS1_iPhS1_(
	.param .u64 .ptr .align 1 _Z10LZ77encodePKiPiS1_iPhS1__param_0,
	.param .u64 .ptr .align 1 _Z10LZ77encodePKiPiS1_iPhS1__param_1,
	.param .u64 .ptr .align 1 _Z10LZ77encodePKiPiS1_iPhS1__param_2,
	.param .u32 _Z10LZ77encodePKiPiS1_iPhS1__param_3,
	.param .u64 .ptr .align 1 _Z10LZ77encodePKiPiS1_iPhS1__param_4,
	.param .u64 .ptr .align 1 _Z10LZ77encodePKiPiS1_iPhS1__param_5
)
{
	.reg .pred 	%p<4>;
	.reg .b16 	%rs<5>;
	.reg .b32 	%r<26>;
	.reg .b64 	%rd<27>;

	ld.param.u64 	%rd8, [_Z10LZ77encodePKiPiS1_iPhS1__param_0];
	ld.param.u64 	%rd6, [_Z10LZ77encodePKiPiS1_iPhS1__param_1];
	ld.param.u64 	%rd7, [_Z10LZ77encodePKiPiS1_iPhS1__param_2];
	ld.param.u32 	%r6, [_Z10LZ77encodePKiPiS1_iPhS1__param_3];
	ld.param.u64 	%rd9, [_Z10LZ77encodePKiPiS1_iPhS1__param_4];
	ld.param.u64 	%rd10, [_Z10LZ77encodePKiPiS1_iPhS1__param_5];
	cvta.to.global.u64 	%rd1, %rd9;
	cvta.to.global.u64 	%rd2, %rd8;
	cvta.to.global.u64 	%rd3, %rd10;
	mov.b32 	%r7, 0;
	st.global.u32 	[%rd3], %r7;
	setp.lt.s32 	%p1, %r6, 1;
	@%p1 bra 	$L__BB1_6;
	cvta.to.global.u64 	%rd4, %rd7;
	cvta.to.global.u64 	%rd5, %rd6;
	mov.b32 	%r24, 0;
$L__BB1_2:
	mul.wide.s32 	%rd11, %r24, 4;
	add.s64 	%rd12, %rd4, %rd11;
	ld.global.u32 	%r2, [%rd12];
	setp.lt.s32 	%p2, %r2, 3;
	@%p2 bra 	$L__BB1_4;
	add.s64 	%rd18, %rd5, %rd11;
	ld.global.u32 	%r11, [%rd18];
	add.s32 	%r12, %r11, 2047;
	and.b32  	%r13, %r12, 1792;
	shl.b32 	%r14, %r2, 11;
	or.b32  	%r15, %r14, %r13;
	add.s32 	%r24, %r2, %r24;
	mul.wide.s32 	%rd19, %r24, 4;
	add.s64 	%rd20, %rd2, %rd19;
	ld.global.u8 	%rs3, [%rd20];
	or.b16  	%rs4, %rs3, 128;
	ld.global.u32 	%r16, [%rd3];
	add.s32 	%r17, %r16, 1;
	st.global.u32 	[%rd3], %r17;
	cvt.s64.s32 	%rd21, %r16;
	add.s64 	%rd22, %rd1, %rd21;
	st.global.u8 	[%rd22], %rs4;
	ld.global.u32 	%r18, [%rd3];
	add.s32 	%r19, %r18, 1;
	st.global.u32 	[%rd3], %r19;
	cvt.s64.s32 	%rd23, %r18;
	add.s64 	%rd24, %rd1, %rd23;
	st.global.u8 	[%rd24], %r12;
	add.s32 	%r20, %r15, -2048;
	shr.u32 	%r21, %r20, 8;
	ld.global.u32 	%r22, [%rd3];
	add.s32 	%r23, %r22, 1;
	st.global.u32 	[%rd3], %r23;
	cvt.s64.s32 	%rd25, %r22;
	add.s64 	%rd26, %rd1, %rd25;
	st.global.u8 	[%rd26], %r21;
	bra.uni 	$L__BB1_5;
$L__BB1_4:
	add.s64 	%rd14, %rd2, %rd11;
	ld.global.u8 	%rs1, [%rd14];
	and.b16  	%rs2, %rs1, 127;
	ld.global.u32 	%r9, [%rd3];
	add.s32 	%r10, %r9, 1;
	st.global.u32 	[%rd3], %r10;
	cvt.s64.s32 	%rd15, %r9;
	add.s64 	%rd16, %rd1, %rd15;
	st.global.u8 	[%rd16], %rs2;
$L__BB1_5:
	add.s32 	%r24, %r24, 1;
	setp.lt.s32 	%p3, %r24, %r6;
	@%p3 bra 	$L__BB1_2;
$L__BB1_6:
	ret;

}
	// .globl	_Z10LZ77decodePKhiPiS1_
.visible .entry _Z10LZ77decodePKhiPiS1_(
	.param .u64 .ptr .align 1 _Z10LZ77decodePKhiPiS1__param_0,
	.param .u32 _Z10LZ77decodePKhiPiS1__param_1,
	.param .u64 .ptr .align 1 _Z10LZ77decodePKhiPiS1__param_2,
	.param .u64 .ptr .align 1 _Z10LZ77decodePKhiPiS1__param_3
)
{
	.reg .pred 	%p<13>;
	.reg .b16 	%rs<3>;
	.reg .b32 	%r<52>;
	.reg .b64 	%rd<99>;

	ld.param.u64 	%rd57, [_Z10LZ77decodePKhiPiS1__param_0];
	ld.param.s32 	%rd58, [_Z10LZ77decodePKhiPiS1__param_1];
	ld.param.u64 	%rd55, [_Z10LZ77decodePKhiPiS1__param_2];
	ld.param.u64 	%rd56, [_Z10LZ77decodePKhiPiS1__param_3];
	cvta.to.global.u64 	%rd71, %rd57;
	add.s64 	%rd2, %rd71, %rd58;
	setp.le.u64 	%p1, %rd2, %rd71;
	mov.u64 	%rd73, %rd55;
	@%p1 bra 	$L__BB2_20;
	cvta.to.global.u64 	%rd74, %rd55;
	mov.u64 	%rd72, %rd71;
	mov.u64 	%rd73, %rd55;
$L__BB2_2:
	ld.global.s8 	%rs1, [%rd72];
	setp.gt.s16 	%p2, %rs1, -1;
	@%p2 bra 	$L__BB2_18;
	ld.global.u8 	%r1, [%rd72+1];
	ld.global.u8 	%rs2, [%rd72+2];
	cvt.u32.u16 	%r10, %rs2;
	mul.wide.u16 	%r11, %rs2, 256;
	and.b32  	%r2, %r11, 1792;
	or.b32  	%r12, %r2, %r1;
	mul.wide.u32 	%rd61, %r12, 4;
	xor.b64  	%rd62, %rd61, -4;
	add.s64 	%rd86, %rd74, %rd62;
	shr.u32 	%r13, %r10, 3;
	add.s32 	%r3, %r13, 1;
	and.b32  	%r4, %r3, 15;
	setp.lt.u16 	%p3, %rs2, 120;
	@%p3 bra 	$L__BB2_7;
	and.b32  	%r14, %r3, 48;
	neg.s32 	%r51, %r14;
	add.s32 	%r15, %r1, %r2;
	not.b32 	%r16, %r15;
	mul.wide.s32 	%rd9, %r16, 4;
$L__BB2_5:
	.pragma "nounroll";
	add.s64 	%rd63, %rd74, %rd9;
	ld.global.u32 	%r17, [%rd63];
	st.global.u32 	[%rd74], %r17;
	ld.global.u32 	%r18, [%rd63+4];
	st.global.u32 	[%rd74+4], %r18;
	ld.global.u32 	%r19, [%rd63+8];
	st.global.u32 	[%rd74+8], %r19;
	ld.global.u32 	%r20, [%rd63+12];
	st.global.u32 	[%rd74+12], %r20;
	ld.global.u32 	%r21, [%rd63+16];
	st.global.u32 	[%rd74+16], %r21;
	ld.global.u32 	%r22, [%rd63+20];
	st.global.u32 	[%rd74+20], %r22;
	ld.global.u32 	%r23, [%rd63+24];
	st.global.u32 	[%rd74+24], %r23;
	ld.global.u32 	%r24, [%rd63+28];
	st.global.u32 	[%rd74+28], %r24;
	ld.global.u32 	%r25, [%rd63+32];
	st.global.u32 	[%rd74+32], %r25;
	ld.global.u32 	%r26, [%rd63+36];
	st.global.u32 	[%rd74+36], %r26;
	ld.global.u32 	%r27, [%rd63+40];
	st.global.u32 	[%rd74+40], %r27;
	ld.global.u32 	%r28, [%rd63+44];
	st.global.u32 	[%rd74+44], %r28;
	ld.global.u32 	%r29, [%rd63+48];
	st.global.u32 	[%rd74+48], %r29;
	ld.global.u32 	%r30, [%rd63+52];
	st.global.u32 	[%rd74+52], %r30;
	ld.global.u32 	%r31, [%rd63+56];
	st.global.u32 	[%rd74+56], %r31;
	ld.global.u32 	%r32, [%rd63+60];
	st.global.u32 	[%rd74+60], %r32;
	add.s64 	%rd74, %rd74, 64;
	add.s64 	%rd73, %rd73, 64;
	add.s32 	%r51, %r51, 16;
	setp.ne.s32 	%p4, %r51, 0;
	@%p4 bra 	$L__BB2_5;
	add.s64 	%rd86, %rd74, %rd9;
	mov.u64 	%rd92, %rd74;
	mov.u64 	%rd93, %rd73;
$L__BB2_7:
	setp.eq.s32 	%p5, %r4, 0;
	@%p5 bra 	$L__BB2_17;
	and.b32  	%r8, %r3, 7;
	setp.lt.u32 	%p6, %r4, 8;
	@%p6 bra 	$L__BB2_10;
	ld.global.u32 	%r33, [%rd86];
	st.global.u32 	[%rd74], %r33;
	ld.global.u32 	%r34, [%rd86+4];
	st.global.u32 	[%rd74+4], %r34;
	ld.global.u32 	%r35, [%rd86+8];
	st.global.u32 	[%rd74+8], %r35;
	ld.global.u32 	%r36, [%rd86+12];
	st.global.u32 	[%rd74+12], %r36;
	ld.global.u32 	%r37, [%rd86+16];
	st.global.u32 	[%rd74+16], %r37;
	ld.global.u32 	%r38, [%rd86+20];
	st.global.u32 	[%rd74+20], %r38;
	ld.global.u32 	%r39, [%rd86+24];
	st.global.u32 	[%rd74+24], %r39;
	ld.global.u32 	%r40, [%rd86+28];
	st.global.u32 	[%rd74+28], %r40;
	add.s64 	%rd86, %rd86, 32;
	add.s64 	%rd92, %rd74, 32;
	add.s64 	%rd93, %rd73, 32;
	mov.u64 	%rd73, %rd93;
	mov.u64 	%rd74, %rd92;
$L__BB2_10:
	setp.eq.s32 	%p7, %r8, 0;
	@%p7 bra 	$L__BB2_17;
	and.b32  	%r9, %r3, 3;
	setp.lt.u32 	%p8, %r8, 4;
	@%p8 bra 	$L__BB2_13;
	ld.global.u32 	%r41, [%rd86];
	st.global.u32 	[%rd74], %r41;
	ld.global.u32 	%r42, [%rd86+4];
	st.global.u32 	[%rd74+4], %r42;
	ld.global.u32 	%r43, [%rd86+8];
	st.global.u32 	[%rd74+8], %r43;
	ld.global.u32 	%r44, [%rd86+12];
	st.global.u32 	[%rd74+12], %r44;
	add.s64 	%rd86, %rd86, 16;
	add.s64 	%rd92, %rd74, 16;
	add.s64 	%rd93, %rd73, 16;
	mov.u64 	%rd73, %rd93;
	mov.u64 	%rd74, %rd92;
$L__BB2_13:
	setp.eq.s32 	%p9, %r9, 0;
	@%p9 bra 	$L__BB2_17;
	ld.global.u32 	%r45, [%rd86];
	st.global.u32 	[%rd74], %r45;
	add.s64 	%rd92, %rd74, 4;
	add.s64 	%rd93, %rd73, 4;
	setp.eq.s32 	%p10, %r9, 1;
	@%p10 bra 	$L__BB2_17;
	ld.global.u32 	%r46, [%rd86+4];
	st.global.u32 	[%rd74+4], %r46;
	add.s64 	%rd92, %rd74, 8;
	add.s64 	%rd93, %rd73, 8;
	setp.eq.s32 	%p11, %r9, 2;
	@%p11 bra 	$L__BB2_17;
	ld.global.u32 	%r47, [%rd86+8];
	st.global.u32 	[%rd74+8], %r47;
	add.s64 	%rd92, %rd74, 12;
	add.s64 	%rd93, %rd73, 12;
$L__BB2_17:
	ld.global.u8 	%r48, [%rd72];
	and.b32  	%r49, %r48, 127;
	st.global.u32 	[%rd92], %r49;
	add.s64 	%rd71, %rd71, 3;
	add.s64 	%rd72, %rd72, 3;
	bra.uni 	$L__BB2_19;
$L__BB2_18:
	cvt.s32.s16 	%r50, %rs1;
	st.global.u32 	[%rd74], %r50;
	add.s64 	%rd71, %rd71, 1;
	add.s64 	%rd72, %rd72, 1;
	mov.u64 	%rd92, %rd74;
	mov.u64 	%rd93, %rd73;
$L__BB2_19:
	add.s64 	%rd74, %rd92, 4;
	add.s64 	%rd73, %rd93, 4;
	setp.lt.u64 	%p12, %rd71, %rd2;
	@%p12 bra 	$L__BB2_2;
$L__BB2_20:
	cvta.to.global.u64 	%rd68, %rd56;
	sub.s64 	%rd69, %rd73, %rd55;
	shr.u64 	%rd70, %rd69, 2;
	st.global.u32 	[%rd68], %rd70;
	ret;

}


// ===== COMPILED SASS (sm_100) =====

	.target	sm_100

	.elftype	@"ET_EXEC"


//--------------------- .note.nv.tkinfo           --------------------------
	.section	.note.nv.tkinfo,"",@"SHT_NOTE"
	.sectionflags	@"SHF_NOTE_NV_TKINFO"
	.tkinfo
        /*0018*/ 	.word	0x00000002
        /*0030*/ 	.string	""
        /*0030*/ 	.string	"ptxas"
        /*0030*/ 	.string	"Cuda compilation tools, release 13.0, V13.0.88"
        /*0030*/ 	.string	"Build cuda_13.0.r13.0/compiler.36424714_0"
        /*0030*/ 	.string	"-arch sm_100 -m 64 "



//--------------------- .note.nv.cuinfo           --------------------------
	.section	.note.nv.cuinfo,"",@"SHT_NOTE"
	.sectionflags	@"SHF_NOTE_NV_CUINFO"
        /*0018*/ 	.short	0x0002
        /*001a*/ 	.short	0x0064
        /*001c*/ 	.short	0x0082
	.zero		2


//--------------------- .nv.info                  --------------------------
	.section	.nv.info,"",@"SHT_CUDA_INFO"
	.align	4


	//----- nvinfo : EIATTR_REGCOUNT
	.align		4
        /*0000*/ 	.byte	0x04, 0x2f
        /*0002*/ 	.short	(.L_1 - .L_0)
	.align		4
.L_0:
        /*0004*/ 	.word	index@(_Z9LZ77matchPKiPiS1_i)
        /*0008*/ 	.word	0x00000014


	//----- nvinfo : EIATTR_FRAME_SIZE
	.align		4
.L_1:
        /*000c*/ 	.byte	0x04, 0x11
        /*000e*/ 	.short	(.L_3 - .L_2)
	.align		4
.L_2:
        /*0010*/ 	.word	index@(_Z9LZ77matchPKiPiS1_i)
        /*0014*/ 	.word	0x00000000


	//----- nvinfo : EIATTR_REGCOUNT
	.align		4
.L_3:
        /*0018*/ 	.byte	0x04, 0x2f
        /*001a*/ 	.short	(.L_5 - .L_4)
	.align		4
.L_4:
        /*001c*/ 	.word	index@(_Z10LZ77encodePKiPiS1_iPhS1_)
        /*0020*/ 	.word	0x00000020


	//----- nvinfo : EIATTR_FRAME_SIZE
	.align		4
.L_5:
        /*0024*/ 	.byte	0x04, 0x11
        /*0026*/ 	.short	(.L_7 - .L_6)
	.align		4
.L_6:
        /*0028*/ 	.word	index@(_Z10LZ77encodePKiPiS1_iPhS1_)
        /*002c*/ 	.word	0x00000000


	//----- nvinfo : EIATTR_REGCOUNT
	.align		4
.L_7:
        /*0030*/ 	.byte	0x04, 0x2f
        /*0032*/ 	.short	(.L_9 - .L_8)
	.align		4
.L_8:
        /*0034*/ 	.word	index@(_Z10LZ77decodePKhiPiS1_)
        /*0038*/ 	.word	0x0000001c


	//----- nvinfo : EIATTR_FRAME_SIZE
	.align		4
.L_9:
        /*003c*/ 	.byte	0x04, 0x11
        /*003e*/ 	.short	(.L_11 - .L_10)
	.align		4
.L_10:
        /*0040*/ 	.word	index@(_Z10LZ77decodePKhiPiS1_)
        /*0044*/ 	.word	0x00000000


	//----- nvinfo : EIATTR_MIN_STACK_SIZE
	.align		4
.L_11:
        /*0048*/ 	.byte	0x04, 0x12
        /*004a*/ 	.short	(.L_13 - .L_12)
	.align		4
.L_12:
        /*004c*/ 	.word	index@(_Z10LZ77decodePKhiPiS1_)
        /*0050*/ 	.word	0x00000000


	//----- nvinfo : EIATTR_MIN_STACK_SIZE
	.align		4
.L_13:
        /*0054*/ 	.byte	0x04, 0x12
        /*0056*/ 	.short	(.L_15 - .L_14)
	.align		4
.L_14:
        /*0058*/ 	.word	index@(_Z10LZ77encodePKiPiS1_iPhS1_)
        /*005c*/ 	.word	0x00000000


	//----- nvinfo : EIATTR_MIN_STACK_SIZE
	.align		4
.L_15:
        /*0060*/ 	.byte	0x04, 0x12
        /*0062*/ 	.short	(.L_17 - .L_16)
	.align		4
.L_16:
        /*0064*/ 	.word	index@(_Z9LZ77matchPKiPiS1_i)
        /*0068*/ 	.word	0x00000000
.L_17:


//--------------------- .nv.compat                --------------------------
	.section	.nv.compat,"",@"SHT_CUDA_COMPAT_INFO"
	.align	4
        /*0000*/ 	.byte	0x02, 0x09, 0x00, 0x00, 0x02, 0x02, 0x01, 0x00, 0x02, 0x05, 0x05, 0x00, 0x03, 0x07, 0x01, 0x01
        /*0010*/ 	.byte	0x02, 0x03, 0x00, 0x00, 0x02, 0x06, 0x01, 0x00, 0x04, 0x0b, 0x08, 0x00, 0x09, 0x00, 0x00, 0x00
        /*0020*/ 	.byte	0x00, 0x00, 0x00, 0x00


//--------------------- .nv.info._Z10LZ77decodePKhiPiS1_ --------------------------
	.section	.nv.info._Z10LZ77decodePKhiPiS1_,"",@"SHT_CUDA_INFO"
	.sectionflags	@""
	.align	4


	//----- nvinfo : EIATTR_CUDA_API_VERSION
	.align		4
        /*0000*/ 	.byte	0x04, 0x37
        /*0002*/ 	.short	(.L_19 - .L_18)
.L_18:
        /*0004*/ 	.word	0x00000082


	//----- nvinfo : EIATTR_KPARAM_INFO
	.align		4
.L_19:
        /*0008*/ 	.byte	0x04, 0x17
        /*000a*/ 	.short	(.L_21 - .L_20)
.L_20:
        /*000c*/ 	.word	0x00000000
        /*0010*/ 	.short	0x0003
        /*0012*/ 	.short	0x0018
        /*0014*/ 	.byte	0x00, 0xf5, 0x21, 0x00


	//----- nvinfo : EIATTR_KPARAM_INFO
	.align		4
.L_21:
        /*0018*/ 	.byte	0x04, 0x17
        /*001a*/ 	.short	(.L_23 - .L_22)
.L_22:
        /*001c*/ 	.word	0x00000000
        /*0020*/ 	.short	0x0002
        /*0022*/ 	.short	0x0010
        /*0024*/ 	.byte	0x00, 0xf5, 0x21, 0x00


	//----- nvinfo : EIATTR_KPARAM_INFO
	.align		4
.L_23:
        /*0028*/ 	.byte	0x04, 0x17
        /*002a*/ 	.short	(.L_25 - .L_24)
.L_24:
        /*002c*/ 	.word	0x00000000
        /*0030*/ 	.short	0x0001
        /*0032*/ 	.short	0x0008
        /*0034*/ 	.byte	0x00, 0xf0, 0x11, 0x00


	//----- nvinfo : EIATTR_KPARAM_INFO
	.align		4
.L_25:
        /*0038*/ 	.byte	0x04, 0x17
        /*003a*/ 	.short	(.L_27 - .L_26)
.L_26:
        /*003c*/ 	.word	0x00000000
        /*0040*/ 	.short	0x0000
        /*0042*/ 	.short	0x0000
        /*0044*/ 	.byte	0x00, 0xf5, 0x21, 0x00


	//----- nvinfo : EIATTR_SPARSE_MMA_MASK
	.align		4
.L_27:
        /*0048*/ 	.byte	0x03, 0x50
        /*004a*/ 	.short	0x0000


	//----- nvinfo : EIATTR_MAXREG_COUNT
	.align		4
        /*004c*/ 	.byte	0x03, 0x1b
        /*004e*/ 	.short	0x00ff


	//----- nvinfo : EIATTR_MERCURY_ISA_VERSION
	.align		4
        /*0050*/ 	.byte	0x03, 0x5f
        /*0052*/ 	.short	0x0101


	//----- nvinfo : EIATTR_VRC_CTA_INIT_COUNT
	.align		4
        /*0054*/ 	.byte	0x02, 0x4a
	.zero		1
	.zero		1


	//----- nvinfo : EIATTR_EXIT_INSTR_OFFSETS
	.align		4
        /*0058*/ 	.byte	0x04, 0x1c
        /*005a*/ 	.short	(.L_29 - .L_28)


	//   ....[0]....
.L_28:
        /*005c*/ 	.word	0x00000c30


	//----- nvinfo : EIATTR_CBANK_PARAM_SIZE
	.align		4
.L_29:
        /*0060*/ 	.byte	0x03, 0x19
        /*0062*/ 	.short	0x0020


	//----- nvinfo : EIATTR_PARAM_CBANK
	.align		4
        /*0064*/ 	.byte	0x04, 0x0a
        /*0066*/ 	.short	(.L_31 - .L_30)
	.align		4
.L_30:
        /*0068*/ 	.word	index@(.nv.constant0._Z10LZ77decodePKhiPiS1_)
        /*006c*/ 	.short	0x0380
        /*006e*/ 	.short	0x0020


	//----- nvinfo : EIATTR_SW_WAR
	.align		4
.L_31:
        /*0070*/ 	.byte	0x04, 0x36
        /*0072*/ 	.short	(.L_33 - .L_32)
.L_32:
        /*0074*/ 	.word	0x00000008
.L_33:


//--------------------- .nv.info._Z10LZ77encodePKiPiS1_iPhS1_ --------------------------
	.section	.nv.info._Z10LZ77encodePKiPiS1_iPhS1_,"",@"SHT_CUDA_INFO"
	.sectionflags	@""
	.align	4


	//----- nvinfo : EIATTR_CUDA_API_VERSION
	.align		4
        /*0000*/ 	.byte	0x04, 0x37
        /*0002*/ 	.short	(.L_35 - .L_34)
.L_34:
        /*0004*/ 	.word	0x00000082


	//----- nvinfo : EIATTR_KPARAM_INFO
	.align		4
.L_35:
        /*0008*/ 	.byte	0x04, 0x17
        /*000a*/ 	.short	(.L_37 - .L_36)
.L_36:
        /*000c*/ 	.word	0x00000000
        /*0010*/ 	.short	0x0005
        /*0012*/ 	.short	0x0028
        /*0014*/ 	.byte	0x00, 0xf5, 0x21, 0x00


	//----- nvinfo : EIATTR_KPARAM_INFO
	.align		4
.L_37:
        /*0018*/ 	.byte	0x04, 0x17
        /*001a*/ 	.short	(.L_39 - .L_38)
.L_38:
        /*001c*/ 	.word	0x00000000
        /*0020*/ 	.short	0x0004
        /*0022*/ 	.short	0x0020
        /*0024*/ 	.byte	0x00, 0xf5, 0x21, 0x00


	//----- nvinfo : EIATTR_KPARAM_INFO
	.align		4
.L_39:
        /*0028*/ 	.byte	0x04, 0x17
        /*002a*/ 	.short	(.L_41 - .L_40)
.L_40:
        /*002c*/ 	.word	0x00000000
        /*0030*/ 	.short	0x0003
        /*0032*/ 	.short	0x0018
        /*0034*/ 	.byte	0x00, 0xf0, 0x11, 0x00


	//----- nvinfo : EIATTR_KPARAM_INFO
	.align		4
.L_41:
        /*0038*/ 	.byte	0x04, 0x17
        /*003a*/ 	.short	(.L_43 - .L_42)
.L_42:
        /*003c*/ 	.word	0x00000000
        /*0040*/ 	.short	0x0002
        /*0042*/ 	.short	0x0010
        /*0044*/ 	.byte	0x00, 0xf5, 0x21, 0x00


	//----- nvinfo : EIATTR_KPARAM_INFO
	.align		4
.L_43:
        /*0048*/ 	.byte	0x04, 0x17
        /*004a*/ 	.short	(.L_45 - .L_44)
.L_44:
        /*004c*/ 	.word	0x00000000
        /*0050*/ 	.short	0x0001
        /*0052*/ 	.short	0x0008
        /*0054*/ 	.byte	0x00, 0xf5, 0x21, 0x00


	//----- nvinfo : EIATTR_KPARAM_INFO
	.align		4
.L_45:
        /*0058*/ 	.byte	0x04, 0x17
        /*005a*/ 	.short	(.L_47 - .L_46)
.L_46:
        /*005c*/ 	.word	0x00000000
        /*0060*/ 	.short	0x0000
        /*0062*/ 	.short	0x0000
        /*0064*/ 	.byte	0x00, 0xf5, 0x21, 0x00


	//----- nvinfo : EIATTR_SPARSE_MMA_MASK
	.align		4
.L_47:
        /*0068*/ 	.byte	0x03, 0x50
        /*006a*/ 	.short	0x0000


	//----- nvinfo : EIATTR_MAXREG_COUNT
	.align		4
        /*006c*/ 	.byte	0x03, 0x1b
        /*006e*/ 	.short	0x00ff


	//----- nvinfo : EIATTR_MERCURY_ISA_VERSION
	.align		4
        /*0070*/ 	.byte	0x03, 0x5f
        /*0072*/ 	.short	0x0101


	//----- nvinfo : EIATTR_VRC_CTA_INIT_COUNT
	.align		4
        /*0074*/ 	.byte	0x02, 0x4a
	.zero		1
	.zero		1


	//----- nvinfo : EIATTR_EXIT_INSTR_OFFSETS
	.align		4
        /*0078*/ 	.byte	0x04, 0x1c
        /*007a*/ 	.short	(.L_49 - .L_48)


	//   ....[0]....
.L_48:
        /*007c*/ 	.word	0x00000060


	//   ....[1]....
        /*0080*/ 	.word	0x000003e0


	//----- nvinfo : EIATTR_CBANK_PARAM_SIZE
	.align		4
.L_49:
        /*0084*/ 	.byte	0x03, 0x19
        /*0086*/ 	.short	0x0030


	//----- nvinfo : EIATTR_PARAM_CBANK
	.align		4
        /*0088*/ 	.byte	0x04, 0x0a
        /*008a*/ 	.short	(.L_51 - .L_50)
	.align		4
.L_50:
        /*008c*/ 	.word	index@(.nv.constant0._Z10LZ77encodePKiPiS1_iPhS1_)
        /*0090*/ 	.short	0x0380
        /*0092*/ 	.short	0x0030


	//----- nvinfo : EIATTR_SW_WAR
	.align		4
.L_51:
        /*0094*/ 	.byte	0x04, 0x36
        /*0096*/ 	.short	(.L_53 - .L_52)
.L_52:
        /*0098*/ 	.word	0x00000008
.L_53:


//--------------------- .nv.info._Z9LZ77matchPKiPiS1_i --------------------------
	.section	.nv.info._Z9LZ77matchPKiPiS1_i,"",@"SHT_CUDA_INFO"
	.sectionflags	@""
	.align	4


	//----- nvinfo : EIATTR_CUDA_API_VERSION
	.align		4
        /*0000*/ 	.byte	0x04, 0x37
        /*0002*/ 	.short	(.L_55 - .L_54)
.L_54:
        /*0004*/ 	.word	0x00000082


	//----- nvinfo : EIATTR_KPARAM_INFO
	.align		4
.L_55:
        /*0008*/ 	.byte	0x04, 0x17
        /*000a*/ 	.short	(.L_57 - .L_56)
.L_56:
        /*000c*/ 	.word	0x00000000
        /*0010*/ 	.short	0x0003
        /*0012*/ 	.short	0x0018
        /*0014*/ 	.byte	0x00, 0xf0, 0x11, 0x00


	//----- nvinfo : EIATTR_KPARAM_INFO
	.align		4
.L_57:
        /*0018*/ 	.byte	0x04, 0x17
        /*001a*/ 	.short	(.L_59 - .L_58)
.L_58:
        /*001c*/ 	.word	0x00000000
        /*0020*/ 	.short	0x0002
        /*0022*/ 	.short	0x0010
        /*0024*/ 	.byte	0x00, 0xf5, 0x21, 0x00


	//----- nvinfo : EIATTR_KPARAM_INFO
	.align		4
.L_59:
        /*0028*/ 	.byte	0x04, 0x17
        /*002a*/ 	.short	(.L_61 - .L_60)
.L_60:
        /*002c*/ 	.word	0x00000000
        /*0030*/ 	.short	0x0001
        /*0032*/ 	.short	0x0008
        /*0034*/ 	.byte	0x00, 0xf5, 0x21, 0x00


	//----- nvinfo : EIATTR_KPARAM_INFO
	.align		4
.L_61:
        /*0038*/ 	.byte	0x04, 0x17
        /*003a*/ 	.short	(.L_63 - .L_62)
.L_62:
        /*003c*/ 	.word	0x00000000
        /*0040*/ 	.short	0x0000
        /*0042*/ 	.short	0x0000
        /*0044*/ 	.byte	0x00, 0xf5, 0x21, 0x00


	//----- nvinfo : EIATTR_SPARSE_MMA_MASK
	.align		4
.L_63:
        /*0048*/ 	.byte	0x03, 0x50
        /*004a*/ 	.short	0x0000


	//----- nvinfo : EIATTR_MAXREG_COUNT
	.align		4
        /*004c*/ 	.byte	0x03, 0x1b
        /*004e*/ 	.short	0x00ff


	//----- nvinfo : EIATTR_MERCURY_ISA_VERSION
	.align		4
        /*0050*/ 	.byte	0x03, 0x5f
        /*0052*/ 	.short	0x0101


	//----- nvinfo : EIATTR_VRC_CTA_INIT_COUNT
	.align		4
        /*0054*/ 	.byte	0x02, 0x4a
	.zero		1
	.zero		1


	//----- nvinfo : EIATTR_EXIT_INSTR_OFFSETS
	.align		4
        /*0058*/ 	.byte	0x04, 0x1c
        /*005a*/ 	.short	(.L_65 - .L_64)


	//   ....[0]....
.L_64:
        /*005c*/ 	.word	0x00000070


	//   ....[1]....
        /*0060*/ 	.word	0x00000120


	//   ....[2]....
        /*0064*/ 	.word	0x000003a0


	//----- nvinfo : EIATTR_CRS_STACK_SIZE
	.align		4
.L_65:
        /*0068*/ 	.byte	0x04, 0x1e
        /*006a*/ 	.short	(.L_67 - .L_66)
.L_66:
        /*006c*/ 	.word	0x00000000


	//----- nvinfo : EIATTR_CBANK_PARAM_SIZE
	.align		4
.L_67:
        /*0070*/ 	.byte	0x03, 0x19
        /*0072*/ 	.short	0x001c


	//----- nvinfo : EIATTR_PARAM_CBANK
	.align		4
        /*0074*/ 	.byte	0x04, 0x0a
        /*0076*/ 	.short	(.L_69 - .L_68)
	.align		4
.L_68:
        /*0078*/ 	.word	index@(.nv.constant0._Z9LZ77matchPKiPiS1_i)
        /*007c*/ 	.short	0x0380
        /*007e*/ 	.short	0x001c


	//----- nvinfo : EIATTR_SW_WAR
	.align		4
.L_69:
        /*0080*/ 	.byte	0x04, 0x36
        /*0082*/ 	.short	(.L_71 - .L_70)
.L_70:
        /*0084*/ 	.word	0x00000008
.L_71:


//--------------------- .nv.callgraph             --------------------------
	.section	.nv.callgraph,"",@"SHT_CUDA_CALLGRAPH"
	.align	4
	.sectionentsize	8
	.align		4
        /*0000*/ 	.word	0x00000000
	.align		4
        /*0004*/ 	.word	0xffffffff
	.align		4
        /*0008*/ 	.word	0x00000000
	.align		4
        /*000c*/ 	.word	0xfffffffe
	.align		4
        /*0010*/ 	.word	0x00000000
	.align		4
        /*0014*/ 	.word	0xfffffffd
	.align		4
        /*0018*/ 	.word	0x00000000
	.align		4
        /*001c*/ 	.word	0xfffffffc


//--------------------- .text._Z10LZ77decodePKhiPiS1_ --------------------------
	.section	.text._Z10LZ77decodePKhiPiS1_,"ax",@progbits
	.align	128
        .global         _Z10LZ77decodePKhiPiS1_
        .type           _Z10LZ77decodePKhiPiS1_,@function
        .size           _Z10LZ77decodePKhiPiS1_,(.L_x_18 - _Z10LZ77decodePKhiPiS1_)
        .other          _Z10LZ77decodePKhiPiS1_,@"STO_CUDA_ENTRY STV_DEFAULT"
_Z10LZ77decodePKhiPiS1_:
.text._Z10LZ77decodePKhiPiS1_:
[----:B------:R-:W-:Y:S01]  /*0000*/  LDC R1, c[0x0][0x37c] ;  /* 0x0000df00ff017b82 */ /* 0x000fe20000000800 */
[----:B------:R-:W0:Y:S07]  /*0010*/  LDCU UR4, c[0x0][0x388] ;  /* 0x00007100ff0477ac */ /* 0x000e2e0008000800 */
[----:B------:R-:W1:Y:S01]  /*0020*/  LDC R0, c[0x0][0x394] ;  /* 0x0000e500ff007b82 */ /* 0x000e620000000800 */
[----:B------:R-:W0:Y:S01]  /*0030*/  LDCU.64 UR8, c[0x0][0x380] ;  /* 0x00007000ff0877ac */ /* 0x000e220008000a00 */
[----:B------:R-:W2:Y:S01]  /*0040*/  LDCU UR10, c[0x0][0x390] ;  /* 0x00007200ff0a77ac */ /* 0x000ea20008000800 */
[----:B------:R-:W3:Y:S01]  /*0050*/  LDCU.64 UR6, c[0x0][0x358] ;  /* 0x00006b00ff0677ac */ /* 0x000ee20008000a00 */
[----:B0-----:R-:W-:-:S04]  /*0060*/  UIADD3 UR5, UP0, UPT, UR4, UR8, URZ ;  /* 0x0000000804057290 */ /* 0x001fc8000ff1e0ff */
[----:B------:R-:W-:Y:S01]  /*0070*/  ULEA.HI.X.SX32 UR4, UR4, UR9, 0x1, UP0 ;  /* 0x0000000904047291 */ /* 0x000fe200080f0eff */
[----:B--2---:R-:W-:Y:S01]  /*0080*/  IMAD.U32 R6, RZ, RZ, UR10 ;  /* 0x0000000aff067e24 */ /* 0x004fe2000f8e00ff */
[----:B------:R-:W-:-:S04]  /*0090*/  UISETP.GT.U32.AND UP0, UPT, UR5, UR8, UPT ;  /* 0x000000080500728c */ /* 0x000fc8000bf04070 */
[----:B------:R-:W-:-:S09]  /*00a0*/  UISETP.GT.U32.AND.EX UP0, UPT, UR4, UR9, UPT, UP0 ;  /* 0x000000090400728c */ /* 0x000fd2000bf04100 */
[----:B---3--:R-:W-:Y:S05]  /*00b0*/  BRA.U !UP0, `(.L_x_0) ;  /* 0x0000000908c47547 */ /* 0x008fea000b800000 */
[----:B------:R-:W0:Y:S01]  /*00c0*/  LDC.64 R4, c[0x0][0x390] ;  /* 0x0000e400ff047b82 */ /* 0x000e220000000a00 */
[----:B------:R-:W2:Y:S01]  /*00d0*/  LDCU.64 UR8, c[0x0][0x380] ;  /* 0x00007000ff0877ac */ /* 0x000ea20008000a00 */
[----:B------:R-:W-:Y:S02]  /*00e0*/  IMAD.U32 R6, RZ, RZ, UR10 ;  /* 0x0000000aff067e24 */ /* 0x000fe4000f8e00ff */
[----:B--2---:R-:W-:Y:S02]  /*00f0*/  IMAD.U32 R2, RZ, RZ, UR8 ;  /* 0x00000008ff027e24 */ /* 0x004fe4000f8e00ff */
[----:B------:R-:W-:-:S07]  /*0100*/  IMAD.U32 R3, RZ, RZ, UR9 ;  /* 0x00000009ff037e24 */ /* 0x000fce000f8e00ff */
.L_x_7:
[----:B------:R-:W2:Y:S02]  /*0110*/  LDG.E.S8 R7, desc[UR6][R2.64] ;  /* 0x0000000602077981 */ /* 0x000ea4000c1e1300 */
[----:B--2---:R-:W-:-:S13]  /*0120*/  ISETP.GT.AND P0, PT, R7, -0x1, PT ;  /* 0xffffffff0700780c */ /* 0x004fda0003f04270 */
[----:B------:R-:W-:Y:S05]  /*0130*/  @P0 BRA `(.L_x_1) ;  /* 0x0000000800640947 */ /* 0x000fea0003800000 */
[----:B------:R-:W2:Y:S04]  /*0140*/  LDG.E.U8 R7, desc[UR6][R2.64+0x2] ;  /* 0x0000020602077981 */ /* 0x000ea8000c1e1100 */
[----:B------:R-:W3:Y:S01]  /*0150*/  LDG.E.U8 R16, desc[UR6][R2.64+0x1] ;  /* 0x0000010602107981 */ /* 0x000ee2000c1e1100 */
[C---:B--2---:R-:W-:Y:S01]  /*0160*/  IMAD.SHL.U32 R8, R7.reuse, 0x100, RZ ;  /* 0x0000010007087824 */ /* 0x044fe200078e00ff */
[C---:B------:R-:W-:Y:S02]  /*0170*/  ISETP.GE.U32.AND P0, PT, R7.reuse, 0x78, PT ;  /* 0x000000780700780c */ /* 0x040fe40003f06070 */
[----:B------:R-:W-:Y:S02]  /*0180*/  LEA.HI R7, R7, 0x1, RZ, 0x1d ;  /* 0x0000000107077811 */ /* 0x000fe400078fe8ff */
[----:B------:R-:W-:-:S02]  /*0190*/  LOP3.LUT R17, R8, 0x700, RZ, 0xc0, !PT ;  /* 0x0000070008117812 */ /* 0x000fc400078ec0ff */
[----:B------:R-:W-:Y:S02]  /*01a0*/  LOP3.LUT R14, R7, 0xf, RZ, 0xc0, !PT ;  /* 0x0000000f070e7812 */ /* 0x000fe400078ec0ff */
[----:B---3--:R-:W-:-:S05]  /*01b0*/  LOP3.LUT R8, R17, R16, RZ, 0xfc, !PT ;  /* 0x0000001011087212 */ /* 0x008fca00078efcff */
[----:B------:R-:W-:-:S03]  /*01c0*/  IMAD.WIDE.U32 R8, R8, 0x4, RZ ;  /* 0x0000000408087825 */ /* 0x000fc600078e00ff */
[----:B------:R-:W-:Y:S02]  /*01d0*/  LOP3.LUT R15, R8, 0xfffffffc, RZ, 0x3c, !PT ;  /* 0xfffffffc080f7812 */ /* 0x000fe400078e3cff */
[----:B------:R-:W-:Y:S02]  /*01e0*/  LOP3.LUT R9, RZ, R9, RZ, 0x33, !PT ;  /* 0x00000009ff097212 */ /* 0x000fe400078e33ff */
[----:B0-----:R-:W-:-:S05]  /*01f0*/  IADD3 R8, P1, PT, R4, R15, RZ ;  /* 0x0000000f04087210 */ /* 0x001fca0007f3e0ff */
[----:B------:R-:W-:Y:S01]  /*0200*/  IMAD.X R9, R5, 0x1, R9, P1 ;  /* 0x0000000105097824 */ /* 0x000fe200008e0609 */
[----:B------:R-:W-:Y:S07]  /*0210*/  @!P0 BRA `(.L_x_2) ;  /* 0x0000000000cc8947 */ /* 0x000fee0003800000 */
[----:B------:R-:W-:Y:S01]  /*0220*/  IMAD.IADD R11, R16, 0x1, R17 ;  /* 0x00000001100b7824 */ /* 0x000fe200078e0211 */
[----:B------:R-:W-:-:S04]  /*0230*/  LOP3.LUT R10, R7, 0x30, RZ, 0xc0, !PT ;  /* 0x00000030070a7812 */ /* 0x000fc800078ec0ff */
[----:B------:R-:W-:Y:S01]  /*0240*/  LOP3.LUT R11, RZ, R11, RZ, 0x33, !PT ;  /* 0x0000000bff0b7212 */ /* 0x000fe200078e33ff */
[----:B------:R-:W-:-:S07]  /*0250*/  IMAD.MOV R10, RZ, RZ, -R10 ;  /* 0x000000ffff0a7224 */ /* 0x000fce00078e0a0a */
.L_x_3:
[----:B------:R-:W-:-:S05]  /*0260*/  IMAD.WIDE R8, R11, 0x4, R4 ;  /* 0x000000040b087825 */ /* 0x000fca00078e0204 */
[----:B------:R-:W2:Y:S04]  /*0270*/  LDG.E R13, desc[UR6][R8.64] ;  /* 0x00000006080d7981 */ /* 0x000ea8000c1e1900 */
[----:B--2---:R0:W-:Y:S04]  /*0280*/  STG.E desc[UR6][R4.64], R13 ;  /* 0x0000000d04007986 */ /* 0x0041e8000c101906 */
[----:B------:R-:W2:Y:S04]  /*0290*/  LDG.E R15, desc[UR6][R8.64+0x4] ;  /* 0x00000406080f7981 */ /* 0x000ea8000c1e1900 */
[----:B--2---:R2:W-:Y:S04]  /*02a0*/  STG.E desc[UR6][R4.64+0x4], R15 ;  /* 0x0000040f04007986 */ /* 0x0045e8000c101906 */
[----:B------:R-:W3:Y:S04]  /*02b0*/  LDG.E R17, desc[UR6][R8.64+0x8] ;  /* 0x0000080608117981 */ /* 0x000ee8000c1e1900 */
[----:B---3--:R3:W-:Y:S04]  /*02c0*/  STG.E desc[UR6][R4.64+0x8], R17 ;  /* 0x0000081104007986 */ /* 0x0087e8000c101906 */
[----:B------:R-:W4:Y:S04]  /*02d0*/  LDG.E R19, desc[UR6][R8.64+0xc] ;  /* 0x00000c0608137981 */ /* 0x000f28000c1e1900 */
[----:B----4-:R4:W-:Y:S04]  /*02e0*/  STG.E desc[UR6][R4.64+0xc], R19 ;  /* 0x00000c1304007986 */ /* 0x0109e8000c101906 */
[----:B------:R-:W5:Y:S04]  /*02f0*/  LDG.E R21, desc[UR6][R8.64+0x10] ;  /* 0x0000100608157981 */ /* 0x000f68000c1e1900 */
[----:B-----5:R5:W-:Y:S04]  /*0300*/  STG.E desc[UR6][R4.64+0x10], R21 ;  /* 0x0000101504007986 */ /* 0x020be8000c101906 */
[----:B------:R-:W2:Y:S04]  /*0310*/  LDG.E R23, desc[UR6][R8.64+0x14] ;  /* 0x0000140608177981 */ /* 0x000ea8000c1e1900 */
[----:B--2---:R2:W-:Y:S04]  /*0320*/  STG.E desc[UR6][R4.64+0x14], R23 ;  /* 0x0000141704007986 */ /* 0x0045e8000c101906 */
[----:B0-----:R-:W3:Y:S04]  /*0330*/  LDG.E R13, desc[UR6][R8.64+0x18] ;  /* 0x00001806080d7981 */ /* 0x001ee8000c1e1900 */
[----:B---3--:R0:W-:Y:S04]  /*0340*/  STG.E desc[UR6][R4.64+0x18], R13 ;  /* 0x0000180d04007986 */ /* 0x0081e8000c101906 */
[----:B------:R-:W3:Y:S04]  /*0350*/  LDG.E R15, desc[UR6][R8.64+0x1c] ;  /* 0x00001c06080f7981 */ /* 0x000ee8000c1e1900 */
[----:B---3--:R3:W-:Y:S04]  /*0360*/  STG.E desc[UR6][R4.64+0x1c], R15 ;  /* 0x00001c0f04007986 */ /* 0x0087e8000c101906 */
[----:B------:R-:W4:Y:S04]  /*0370*/  LDG.E R17, desc[UR6][R8.64+0x20] ;  /* 0x0000200608117981 */ /* 0x000f28000c1e1900 */
[----:B----4-:R4:W-:Y:S04]  /*0380*/  STG.E desc[UR6][R4.64+0x20], R17 ;  /* 0x0000201104007986 */ /* 0x0109e8000c101906 */
[----:B------:R-:W5:Y:S04]  /*0390*/  LDG.E R19, desc[UR6][R8.64+0x24] ;  /* 0x0000240608137981 */ /* 0x000f68000c1e1900 */
[----:B-----5:R5:W-:Y:S04]  /*03a0*/  STG.E desc[UR6][R4.64+0x24], R19 ;  /* 0x0000241304007986 */ /* 0x020be8000c101906 */
[----:B------:R-:W2:Y:S04]  /*03b0*/  LDG.E R21, desc[UR6][R8.64+0x28] ;  /* 0x0000280608157981 */ /* 0x000ea8000c1e1900 */
[----:B--2---:R-:W-:Y:S04]  /*03c0*/  STG.E desc[UR6][R4.64+0x28], R21 ;  /* 0x0000281504007986 */ /* 0x004fe8000c101906 */
[----:B------:R-:W2:Y:S04]  /*03d0*/  LDG.E R23, desc[UR6][R8.64+0x2c] ;  /* 0x00002c0608177981 */ /* 0x000ea8000c1e1900 */
[----:B--2---:R-:W-:Y:S04]  /*03e0*/  STG.E desc[UR6][R4.64+0x2c], R23 ;  /* 0x00002c1704007986 */ /* 0x004fe8000c101906 */
[----:B0-----:R-:W2:Y:S04]  /*03f0*/  LDG.E R13, desc[UR6][R8.64+0x30] ;  /* 0x00003006080d7981 */ /* 0x001ea8000c1e1900 */
[----:B--2---:R0:W-:Y:S04]  /*0400*/  STG.E desc[UR6][R4.64+0x30], R13 ;  /* 0x0000300d04007986 */ /* 0x0041e8000c101906 */
[----:B---3--:R-:W2:Y:S04]  /*0410*/  LDG.E R15, desc[UR6][R8.64+0x34] ;  /* 0x00003406080f7981 */ /* 0x008ea8000c1e1900 */
[----:B--2---:R-:W-:Y:S04]  /*0420*/  STG.E desc[UR6][R4.64+0x34], R15 ;  /* 0x0000340f04007986 */ /* 0x004fe8000c101906 */
[----:B----4-:R-:W2:Y:S01]  /*0430*/  LDG.E R17, desc[UR6][R8.64+0x38] ;  /* 0x0000380608117981 */ /* 0x010ea2000c1e1900 */
[----:B------:R-:W-:-:S04]  /*0440*/  IADD3 R10, PT, PT, R10, 0x10, RZ ;  /* 0x000000100a0a7810 */ /* 0x000fc80007ffe0ff */
[----:B------:R-:W-:Y:S01]  /*0450*/  ISETP.NE.AND P0, PT, R10, RZ, PT ;  /* 0x000000ff0a00720c */ /* 0x000fe20003f05270 */
[----:B--2---:R-:W-:Y:S04]  /*0460*/  STG.E desc[UR6][R4.64+0x38], R17 ;  /* 0x0000381104007986 */ /* 0x004fe8000c101906 */
[----:B-----5:R-:W2:Y:S01]  /*0470*/  LDG.E R19, desc[UR6][R8.64+0x3c] ;  /* 0x00003c0608137981 */ /* 0x020ea2000c1e1900 */
[----:B------:R-:W-:Y:S02]  /*0480*/  IADD3 R12, P1, PT, R4, 0x40, RZ ;  /* 0x00000040040c7810 */ /* 0x000fe40007f3e0ff */
[----:B------:R-:W-:-:S03]  /*0490*/  IADD3 R6, P2, PT, R6, 0x40, RZ ;  /* 0x0000004006067810 */ /* 0x000fc60007f5e0ff */
[----:B0-----:R-:W-:Y:S02]  /*04a0*/  IMAD.X R13, RZ, RZ, R5, P1 ;  /* 0x000000ffff0d7224 */ /* 0x001fe400008e0605 */
[----:B-1----:R-:W-:Y:S01]  /*04b0*/  IMAD.X R0, RZ, RZ, R0, P2 ;  /* 0x000000ffff007224 */ /* 0x002fe200010e0600 */
[----:B--2---:R0:W-:Y:S02]  /*04c0*/  STG.E desc[UR6][R4.64+0x3c], R19 ;  /* 0x00003c1304007986 */ /* 0x0041e4000c101906 */
[----:B0-----:R-:W-:Y:S02]  /*04d0*/  IMAD.MOV.U32 R4, RZ, RZ, R12 ;  /* 0x000000ffff047224 */ /* 0x001fe400078e000c */
[----:B------:R-:W-:Y:S01]  /*04e0*/  IMAD.MOV.U32 R5, RZ, RZ, R13 ;  /* 0x000000ffff057224 */ /* 0x000fe200078e000d */
[----:B------:R-:W-:Y:S06]  /*04f0*/  @P0 BRA `(.L_x_3) ;  /* 0xfffffffc00580947 */ /* 0x000fec000383ffff */
[----:B------:R-:W-:Y:S01]  /*0500*/  IMAD.WIDE R8, R11, 0x4, R4 ;  /* 0x000000040b087825 */ /* 0x000fe200078e0204 */
[----:B------:R-:W-:-:S03]  /*0510*/  MOV R10, R6 ;  /* 0x00000006000a7202 */ /* 0x000fc60000000f00 */
[----:B------:R-:W-:Y:S02]  /*0520*/  IMAD.MOV.U32 R12, RZ, RZ, R4 ;  /* 0x000000ffff0c7224 */ /* 0x000fe400078e0004 */
[----:B------:R-:W-:Y:S02]  /*0530*/  IMAD.MOV.U32 R13, RZ, RZ, R5 ;  /* 0x000000ffff0d7224 */ /* 0x000fe400078e0005 */
[----:B------:R-:W-:-:S07]  /*0540*/  IMAD.MOV.U32 R11, RZ, RZ, R0 ;  /* 0x000000ffff0b7224 */ /* 0x000fce00078e0000 */
.L_x_2:
[----:B------:R-:W-:-:S13]  /*0550*/  ISETP.NE.AND P0, PT, R14, RZ, PT ;  /* 0x000000ff0e00720c */ /* 0x000fda0003f05270 */
[----:B------:R-:W-:Y:S05]  /*0560*/  @!P0 BRA `(.L_x_4) ;  /* 0x0000000400388947 */ /* 0x000fea0003800000 */
[----:B------:R-:W-:Y:S02]  /*0570*/  ISETP.GE.U32.AND P0, PT, R14, 0x8, PT ;  /* 0x000000080e00780c */ /* 0x000fe40003f06070 */
[----:B------:R-:W-:-:S04]  /*0580*/  LOP3.LUT R16, R7, 0x7, RZ, 0xc0, !PT ;  /* 0x0000000707107812 */ /* 0x000fc800078ec0ff */
[----:B------:R-:W-:-:S07]  /*0590*/  ISETP.NE.AND P1, PT, R16, RZ, PT ;  /* 0x000000ff1000720c */ /* 0x000fce0003f25270 */
[----:B------:R-:W-:Y:S06]  /*05a0*/  @!P0 BRA `(.L_x_5) ;  /* 0x0000000000708947 */ /* 0x000fec0003800000 */
[----:B------:R-:W2:Y:S04]  /*05b0*/  LDG.E R11, desc[UR6][R8.64] ;  /* 0x00000006080b7981 */ /* 0x000ea8000c1e1900 */
[----:B--2---:R1:W-:Y:S04]  /*05c0*/  STG.E desc[UR6][R4.64], R11 ;  /* 0x0000000b04007986 */ /* 0x0043e8000c101906 */
[----:B------:R-:W2:Y:S04]  /*05d0*/  LDG.E R13, desc[UR6][R8.64+0x4] ;  /* 0x00000406080d7981 */ /* 0x000ea8000c1e1900 */
[----:B--2---:R-:W-:Y:S04]  /*05e0*/  STG.E desc[UR6][R4.64+0x4], R13 ;  /* 0x0000040d04007986 */ /* 0x004fe8000c101906 */
[----:B------:R-:W2:Y:S04]  /*05f0*/  LDG.E R15, desc[UR6][R8.64+0x8] ;  /* 0x00000806080f7981 */ /* 0x000ea8000c1e1900 */
[----:B--2---:R0:W-:Y:S04]  /*0600*/  STG.E desc[UR6][R4.64+0x8], R15 ;  /* 0x0000080f04007986 */ /* 0x0041e8000c101906 */
[----:B------:R-:W2:Y:S04]  /*0610*/  LDG.E R17, desc[UR6][R8.64+0xc] ;  /* 0x00000c0608117981 */ /* 0x000ea8000c1e1900 */
[----:B--2---:R-:W-:Y:S04]  /*0620*/  STG.E desc[UR6][R4.64+0xc], R17 ;  /* 0x00000c1104007986 */ /* 0x004fe8000c101906 */
[----:B------:R-:W2:Y:S04]  /*0630*/  LDG.E R19, desc[UR6][R8.64+0x10] ;  /* 0x0000100608137981 */ /* 0x000ea8000c1e1900 */
[----:B--2---:R-:W-:Y:S04]  /*0640*/  STG.E desc[UR6][R4.64+0x10], R19 ;  /* 0x0000101304007986 */ /* 0x004fe8000c101906 */
[----:B------:R-:W2:Y:S04]  /*0650*/  LDG.E R21, desc[UR6][R8.64+0x14] ;  /* 0x0000140608157981 */ /* 0x000ea8000c1e1900 */
[----:B--2---:R-:W-:Y:S04]  /*0660*/  STG.E desc[UR6][R4.64+0x14], R21 ;  /* 0x0000141504007986 */ /* 0x004fe8000c101906 */
[----:B------:R-:W2:Y:S01]  /*0670*/  LDG.E R23, desc[UR6][R8.64+0x18] ;  /* 0x0000180608177981 */ /* 0x000ea2000c1e1900 */
[----:B------:R-:W-:-:S02]  /*0680*/  IADD3 R10, P3, PT, R6, 0x20, RZ ;  /* 0x00000020060a7810 */ /* 0x000fc40007f7e0ff */
[----:B------:R-:W-:Y:S02]  /*0690*/  IADD3 R14, P0, PT, R8, 0x20, RZ ;  /* 0x00000020080e7810 */ /* 0x000fe40007f1e0ff */
[----:B------:R-:W-:Y:S01]  /*06a0*/  IADD3 R12, P2, PT, R4, 0x20, RZ ;  /* 0x00000020040c7810 */ /* 0x000fe20007f5e0ff */
[----:B--2---:R-:W-:Y:S04]  /*06b0*/  STG.E desc[UR6][R4.64+0x18], R23 ;  /* 0x0000181704007986 */ /* 0x004fe8000c101906 */
[----:B------:R2:W3:Y:S01]  /*06c0*/  LDG.E R25, desc[UR6][R8.64+0x1c] ;  /* 0x00001c0608197981 */ /* 0x0004e2000c1e1900 */
[----:B-1----:R-:W-:Y:S02]  /*06d0*/  IMAD.X R11, RZ, RZ, R0, P3 ;  /* 0x000000ffff0b7224 */ /* 0x002fe400018e0600 */
[----:B0-----:R-:W-:-:S02]  /*06e0*/  IMAD.X R15, RZ, RZ, R9, P0 ;  /* 0x000000ffff0f7224 */ /* 0x001fc400000e0609 */
[----:B------:R-:W-:Y:S02]  /*06f0*/  IMAD.X R13, RZ, RZ, R5, P2 ;  /* 0x000000ffff0d7224 */ /* 0x000fe400010e0605 */
[----:B------:R-:W-:Y:S02]  /*0700*/  IMAD.MOV.U32 R6, RZ, RZ, R10 ;  /* 0x000000ffff067224 */ /* 0x000fe400078e000a */
[----:B------:R-:W-:Y:S01]  /*0710*/  IMAD.MOV.U32 R0, RZ, RZ, R11 ;  /* 0x000000ffff007224 */ /* 0x000fe200078e000b */
[----:B--2---:R-:W-:Y:S01]  /*0720*/  MOV R8, R14 ;  /* 0x0000000e00087202 */ /* 0x004fe20000000f00 */
[----:B------:R-:W-:Y:S01]  /*0730*/  IMAD.MOV.U32 R9, RZ, RZ, R15 ;  /* 0x000000ffff097224 */ /* 0x000fe200078e000f */
[----:B---3--:R0:W-:Y:S02]  /*0740*/  STG.E desc[UR6][R4.64+0x1c], R25 ;  /* 0x00001c1904007986 */ /* 0x0081e4000c101906 */
[----:B0-----:R-:W-:Y:S02]  /*0750*/  IMAD.MOV.U32 R4, RZ, RZ, R12 ;  /* 0x000000ffff047224 */ /* 0x001fe400078e000c */
[----:B------:R-:W-:-:S07]  /*0760*/  IMAD.MOV.U32 R5, RZ, RZ, R13 ;  /* 0x000000ffff057224 */ /* 0x000fce00078e000d */
.L_x_5:
[----:B------:R-:W-:Y:S05]  /*0770*/  @!P1 BRA `(.L_x_4) ;  /* 0x0000000000b49947 */ /* 0x000fea0003800000 */
[----:B------:R-:W-:-:S13]  /*0780*/  ISETP.GE.U32.AND P0, PT, R16, 0x4, PT ;  /* 0x000000041000780c */ /* 0x000fda0003f06070 */
[----:B------:R-:W2:Y:S04]  /*0790*/  @P0 LDG.E R15, desc[UR6][R8.64] ;  /* 0x00000006080f0981 */ /* 0x000ea8000c1e1900 */
[----:B--2---:R-:W-:Y:S04]  /*07a0*/  @P0 STG.E desc[UR6][R4.64], R15 ;  /* 0x0000000f04000986 */ /* 0x004fe8000c101906 */
[----:B------:R-:W2:Y:S04]  /*07b0*/  @P0 LDG.E R17, desc[UR6][R8.64+0x4] ;  /* 0x0000040608110981 */ /* 0x000ea8000c1e1900 */
[----:B--2---:R-:W-:Y:S04]  /*07c0*/  @P0 STG.E desc[UR6][R4.64+0x4], R17 ;  /* 0x0000041104000986 */ /* 0x004fe8000c101906 */
[----:B------:R-:W2:Y:S01]  /*07d0*/  @P0 LDG.E R19, desc[UR6][R8.64+0x8] ;  /* 0x0000080608130981 */ /* 0x000ea2000c1e1900 */
[----:B------:R-:W-:-:S04]  /*07e0*/  LOP3.LUT R16, R7, 0x3, RZ, 0xc0, !PT ;  /* 0x0000000307107812 */ /* 0x000fc800078ec0ff */
[----:B------:R-:W-:Y:S01]  /*07f0*/  ISETP.NE.AND P1, PT, R16, RZ, PT ;  /* 0x000000ff1000720c */ /* 0x000fe20003f25270 */
[----:B--2---:R-:W-:Y:S04]  /*0800*/  @P0 STG.E desc[UR6][R4.64+0x8], R19 ;  /* 0x0000081304000986 */ /* 0x004fe8000c101906 */
[----:B------:R0:W2:Y:S01]  /*0810*/  @P0 LDG.E R21, desc[UR6][R8.64+0xc] ;  /* 0x00000c0608150981 */ /* 0x0000a2000c1e1900 */
[----:B------:R-:W-:Y:S02]  /*0820*/  @P0 IADD3 R10, P4, PT, R6, 0x10, RZ ;  /* 0x00000010060a0810 */ /* 0x000fe40007f9e0ff */
[----:B------:R-:W-:Y:S02]  /*0830*/  @P0 IADD3 R7, P2, PT, R8, 0x10, RZ ;  /* 0x0000001008070810 */ /* 0x000fe40007f5e0ff */
[----:B------:R-:W-:Y:S01]  /*0840*/  @P0 IADD3 R12, P3, PT, R4, 0x10, RZ ;  /* 0x00000010040c0810 */ /* 0x000fe20007f7e0ff */
[----:B-1----:R-:W-:Y:S01]  /*0850*/  @P0 IMAD.X R11, RZ, RZ, R0, P4 ;  /* 0x000000ffff0b0224 */ /* 0x002fe200020e0600 */
[----:B------:R-:W-:Y:S01]  /*0860*/  @P0 MOV R6, R10 ;  /* 0x0000000a00060202 */ /* 0x000fe20000000f00 */
[----:B------:R-:W-:-:S02]  /*0870*/  @P0 IMAD.X R14, RZ, RZ, R9, P2 ;  /* 0x000000ffff0e0224 */ /* 0x000fc400010e0609 */
[----:B------:R-:W-:Y:S02]  /*0880*/  @P0 IMAD.X R13, RZ, RZ, R5, P3 ;  /* 0x000000ffff0d0224 */ /* 0x000fe400018e0605 */
[----:B------:R-:W-:Y:S02]  /*0890*/  @P0 IMAD.MOV.U32 R0, RZ, RZ, R11 ;  /* 0x000000ffff000224 */ /* 0x000fe400078e000b */
[----:B0-----:R-:W-:Y:S02]  /*08a0*/  @P0 IMAD.MOV.U32 R8, RZ, RZ, R7 ;  /* 0x000000ffff080224 */ /* 0x001fe400078e0007 */
[----:B------:R-:W-:Y:S01]  /*08b0*/  @P0 IMAD.MOV.U32 R9, RZ, RZ, R14 ;  /* 0x000000ffff090224 */ /* 0x000fe200078e000e */
[----:B--2---:R0:W-:Y:S02]  /*08c0*/  @P0 STG.E desc[UR6][R4.64+0xc], R21 ;  /* 0x00000c1504000986 */ /* 0x0041e4000c101906 */
[----:B0-----:R-:W-:Y:S02]  /*08d0*/  @P0 IMAD.MOV.U32 R4, RZ, RZ, R12 ;  /* 0x000000ffff040224 */ /* 0x001fe400078e000c */
[----:B------:R-:W-:Y:S01]  /*08e0*/  @P0 IMAD.MOV.U32 R5, RZ, RZ, R13 ;  /* 0x000000ffff050224 */ /* 0x000fe200078e000d */
[----:B------:R-:W-:Y:S06]  /*08f0*/  @!P1 BRA `(.L_x_4) ;  /* 0x0000000000549947 */ /* 0x000fec0003800000 */
[----:B------:R-:W2:Y:S01]  /*0900*/  LDG.E R7, desc[UR6][R8.64] ;  /* 0x0000000608077981 */ /* 0x000ea2000c1e1900 */
[----:B------:R-:W-:Y:S02]  /*0910*/  ISETP.NE.AND P0, PT, R16, 0x1, PT ;  /* 0x000000011000780c */ /* 0x000fe40003f05270 */
[----:B------:R-:W-:Y:S02]  /*0920*/  IADD3 R12, P1, PT, R4, 0x4, RZ ;  /* 0x00000004040c7810 */ /* 0x000fe40007f3e0ff */
[----:B------:R-:W-:-:S03]  /*0930*/  IADD3 R10, P2, PT, R6, 0x4, RZ ;  /* 0x00000004060a7810 */ /* 0x000fc60007f5e0ff */
[----:B------:R-:W-:Y:S01]  /*0940*/  IMAD.X R13, RZ, RZ, R5, P1 ;  /* 0x000000ffff0d7224 */ /* 0x000fe200008e0605 */
[----:B------:R-:W-:Y:S01]  /*0950*/  IADD3.X R11, PT, PT, RZ, R0, RZ, P2, !PT ;  /* 0x00000000ff0b7210 */ /* 0x000fe200017fe4ff */
[----:B--2---:R0:W-:Y:S04]  /*0960*/  STG.E desc[UR6][R4.64], R7 ;  /* 0x0000000704007986 */ /* 0x0041e8000c101906 */
[----:B------:R-:W-:Y:S05]  /*0970*/  @!P0 BRA `(.L_x_4) ;  /* 0x0000000000348947 */ /* 0x000fea0003800000 */
[----:B0-----:R-:W2:Y:S01]  /*0980*/  LDG.E R7, desc[UR6][R8.64+0x4] ;  /* 0x0000040608077981 */ /* 0x001ea2000c1e1900 */
[----:B------:R-:W-:-:S03]  /*0990*/  ISETP.NE.AND P0, PT, R16, 0x2, PT ;  /* 0x000000021000780c */ /* 0x000fc60003f05270 */
[----:B--2---:R2:W-:Y:S10]  /*09a0*/  STG.E desc[UR6][R4.64+0x4], R7 ;  /* 0x0000040704007986 */ /* 0x0045f4000c101906 */
[----:B------:R-:W3:Y:S01]  /*09b0*/  @P0 LDG.E R15, desc[UR6][R8.64+0x8] ;  /* 0x00000806080f0981 */ /* 0x000ee2000c1e1900 */
[----:B------:R-:W-:-:S02]  /*09c0*/  IADD3 R10, P2, PT, R6, 0x8, RZ ;  /* 0x00000008060a7810 */ /* 0x000fc40007f5e0ff */
[----:B------:R-:W-:Y:S02]  /*09d0*/  IADD3 R12, P1, PT, R4, 0x8, RZ ;  /* 0x00000008040c7810 */ /* 0x000fe40007f3e0ff */
[----:B------:R-:W-:Y:S01]  /*09e0*/  @P0 IADD3 R10, P4, PT, R6, 0xc, RZ ;  /* 0x0000000c060a0810 */ /* 0x000fe20007f9e0ff */
[--C-:B------:R-:W-:Y:S01]  /*09f0*/  IMAD.X R11, RZ, RZ, R0.reuse, P2 ;  /* 0x000000ffff0b7224 */ /* 0x100fe200010e0600 */
[----:B------:R-:W-:Y:S01]  /*0a00*/  @P0 IADD3 R12, P3, PT, R4, 0xc, RZ ;  /* 0x0000000c040c0810 */ /* 0x000fe20007f7e0ff */
[--C-:B------:R-:W-:Y:S02]  /*0a10*/  IMAD.X R13, RZ, RZ, R5.reuse, P1 ;  /* 0x000000ffff0d7224 */ /* 0x100fe400008e0605 */
[----:B------:R-:W-:Y:S02]  /*0a20*/  @P0 IMAD.X R11, RZ, RZ, R0, P4 ;  /* 0x000000ffff0b0224 */ /* 0x000fe400020e0600 */
[----:B------:R-:W-:Y:S01]  /*0a30*/  @P0 IMAD.X R13, RZ, RZ, R5, P3 ;  /* 0x000000ffff0d0224 */ /* 0x000fe200018e0605 */
[----:B---3--:R2:W-:Y:S07]  /*0a40*/  @P0 STG.E desc[UR6][R4.64+0x8], R15 ;  /* 0x0000080f04000986 */ /* 0x0085ee000c101906 */
.L_x_4:
[----:B-1----:R1:W0:Y:S01]  /*0a50*/  LDG.E.U8 R0, desc[UR6][R2.64] ;  /* 0x0000000602007981 */ /* 0x002222000c1e1100 */
[----:B------:R-:W-:-:S04]  /*0a60*/  UIADD3 UR8, UP0, UPT, UR8, 0x3, URZ ;  /* 0x0000000308087890 */ /* 0x000fc8000ff1e0ff */
[----:B------:R-:W-:Y:S01]  /*0a70*/  UIADD3.X UR9, UPT, UPT, URZ, UR9, URZ, UP0, !UPT ;  /* 0x00000009ff097290 */ /* 0x000fe200087fe4ff */
[----:B-1----:R-:W-:-:S05]  /*0a80*/  IADD3 R2, P0, PT, R2, 0x3, RZ ;  /* 0x0000000302027810 */ /* 0x002fca0007f1e0ff */
[----:B------:R-:W-:Y:S01]  /*0a90*/  IMAD.X R3, RZ, RZ, R3, P0 ;  /* 0x000000ffff037224 */ /* 0x000fe200000e0603 */
[----:B0-2---:R-:W-:-:S05]  /*0aa0*/  LOP3.LUT R5, R0, 0x7f, RZ, 0xc0, !PT ;  /* 0x0000007f00057812 */ /* 0x005fca00078ec0ff */
[----:B------:R0:W-:Y:S01]  /*0ab0*/  STG.E desc[UR6][R12.64], R5 ;  /* 0x000000050c007986 */ /* 0x0001e2000c101906 */
[----:B------:R-:W-:Y:S05]  /*0ac0*/  BRA `(.L_x_6) ;  /* 0x0000000000247947 */ /* 0x000fea0003800000 */
.L_x_1:
[----:B0-----:R2:W-:Y:S01]  /*0ad0*/  STG.E desc[UR6][R4.64], R7 ;  /* 0x0000000704007986 */ /* 0x0015e2000c101906 */
[----:B------:R-:W-:Y:S01]  /*0ae0*/  IADD3 R2, P0, PT, R2, 0x1, RZ ;  /* 0x0000000102027810 */ /* 0x000fe20007f1e0ff */
[----:B------:R-:W-:Y:S01]  /*0af0*/  UIADD3 UR8, UP0, UPT, UR8, 0x1, URZ ;  /* 0x0000000108087890 */ /* 0x000fe2000ff1e0ff */
[----:B------:R-:W-:Y:S01]  /*0b00*/  IMAD.MOV.U32 R12, RZ, RZ, R4 ;  /* 0x000000ffff0c7224 */ /* 0x000fe200078e0004 */
[----:B------:R-:W-:Y:S01]  /*0b10*/  MOV R13, R5 ;  /* 0x00000005000d7202 */ /* 0x000fe20000000f00 */
[----:B------:R-:W-:Y:S01]  /*0b20*/  IMAD.MOV.U32 R10, RZ, RZ, R6 ;  /* 0x000000ffff0a7224 */ /* 0x000fe200078e0006 */
[----:B------:R-:W-:Y:S01]  /*0b30*/  UIADD3.X UR9, UPT, UPT, URZ, UR9, URZ, UP0, !UPT ;  /* 0x00000009ff097290 */ /* 0x000fe200087fe4ff */
[----:B------:R-:W-:Y:S02]  /*0b40*/  IMAD.X R3, RZ, RZ, R3, P0 ;  /* 0x000000ffff037224 */ /* 0x000fe400000e0603 */
[----:B-1----:R-:W-:-:S09]  /*0b50*/  IMAD.MOV.U32 R11, RZ, RZ, R0 ;  /* 0x000000ffff0b7224 */ /* 0x002fd200078e0000 */
.L_x_6:
[----:B------:R-:W-:Y:S01]  /*0b60*/  UISETP.GE.U32.AND UP0, UPT, UR8, UR5, UPT ;  /* 0x000000050800728c */ /* 0x000fe2000bf06070 */
[----:B--2---:R-:W-:Y:S02]  /*0b70*/  IADD3 R4, P0, PT, R12, 0x4, RZ ;  /* 0x000000040c047810 */ /* 0x004fe40007f1e0ff */
[----:B------:R-:W-:Y:S01]  /*0b80*/  IADD3 R6, P1, PT, R10, 0x4, RZ ;  /* 0x000000040a067810 */ /* 0x000fe20007f3e0ff */
[----:B------:R-:W-:Y:S02]  /*0b90*/  UISETP.GE.U32.AND.EX UP0, UPT, UR9, UR4, UPT, UP0 ;  /* 0x000000040900728c */ /* 0x000fe4000bf06100 */
[----:B0-----:R-:W-:Y:S02]  /*0ba0*/  IMAD.X R5, RZ, RZ, R13, P0 ;  /* 0x000000ffff057224 */ /* 0x001fe400000e060d */
[----:B------:R-:W-:-:S05]  /*0bb0*/  IMAD.X R0, RZ, RZ, R11, P1 ;  /* 0x000000ffff007224 */ /* 0x000fca00008e060b */
[----:B------:R-:W-:Y:S05]  /*0bc0*/  BRA.U !UP0, `(.L_x_7) ;  /* 0xfffffff508507547 */ /* 0x000fea000b83ffff */
.L_x_0:
[----:B------:R-:W0:Y:S01]  /*0bd0*/  LDCU.64 UR4, c[0x0][0x390] ;  /* 0x00007200ff0477ac */ /* 0x000e220008000a00 */
[----:B------:R-:W2:Y:S01]  /*0be0*/  LDC.64 R2, c[0x0][0x398] ;  /* 0x0000e600ff027b82 */ /* 0x000ea20000000a00 */
[----:B0-----:R-:W-:-:S04]  /*0bf0*/  IADD3 R5, P0, PT, R6, -UR4, RZ ;  /* 0x8000000406057c10 */ /* 0x001fc8000ff1e0ff */
[----:B-1----:R-:W-:-:S04]  /*0c00*/  IADD3.X R0, PT, PT, R0, ~UR5, RZ, P0, !PT ;  /* 0x8000000500007c10 */ /* 0x002fc800087fe4ff */
[----:B------:R-:W-:-:S05]  /*0c10*/  SHF.R.U64 R5, R5, 0x2, R0 ;  /* 0x0000000205057819 */ /* 0x000fca0000001200 */
[----:B--2---:R-:W-:Y:S01]  /*0c20*/  STG.E desc[UR6][R2.64], R5 ;  /* 0x0000000502007986 */ /* 0x004fe2000c101906 */
[----:B------:R-:W-:Y:S05]  /*0c30*/  EXIT ;  /* 0x000000000000794d */ /* 0x000fea0003800000 */
.L_x_8:
[----:B------:R-:W-:-:S00]  /*0c40*/  BRA `(.L_x_8) ;  /* 0xfffffffc00fc7947 */ /* 0x000fc0000383ffff */
[----:B------:R-:W-:-:S00]  /*0c50*/  NOP ;  /* 0x0000000000007918 */ /* 0x000fc00000000000 */
        /* <DEDUP_REMOVED lines=10> */
.L_x_18:


//--------------------- .text._Z10LZ77encodePKiPiS1_iPhS1_ --------------------------
	.section	.text._Z10LZ77encodePKiPiS1_iPhS1_,"ax",@progbits
	.align	128
        .global         _Z10LZ77encodePKiPiS1_iPhS1_
        .type           _Z10LZ77encodePKiPiS1_iPhS1_,@function
        .size           _Z10LZ77encodePKiPiS1_iPhS1_,(.L_x_19 - _Z10LZ77encodePKiPiS1_iPhS1_)
        .other          _Z10LZ77encodePKiPiS1_iPhS1_,@"STO_CUDA_ENTRY STV_DEFAULT"
_Z10LZ77encodePKiPiS1_iPhS1_:
.text._Z10LZ77encodePKiPiS1_iPhS1_:
[----:B------:R-:W-:Y:S08]  /*0000*/  LDC R1, c[0x0][0x37c] ;  /* 0x0000df00ff017b82 */ /* 0x000ff00000000800 */
[----:B------:R-:W0:Y:S01]  /*0010*/  LDC R0, c[0x0][0x398] ;  /* 0x0000e600ff007b82 */ /* 0x000e220000000800 */
[----:B------:R-:W1:Y:S07]  /*0020*/  LDCU.64 UR4, c[0x0][0x358] ;  /* 0x00006b00ff0477ac */ /* 0x000e6e0008000a00 */
[----:B------:R-:W1:Y:S01]  /*0030*/  LDC.64 R2, c[0x0][0x3a8] ;  /* 0x0000ea00ff027b82 */ /* 0x000e620000000a00 */
[----:B0-----:R-:W-:Y:S01]  /*0040*/  ISETP.GE.AND P0, PT, R0, 0x1, PT ;  /* 0x000000010000780c */ /* 0x001fe20003f06270 */
[----:B-1----:R0:W-:-:S12]  /*0050*/  STG.E desc[UR4][R2.64], RZ ;  /* 0x000000ff02007986 */ /* 0x0021d8000c101904 */
[----:B------:R-:W-:Y:S05]  /*0060*/  @!P0 EXIT ;  /* 0x000000000000894d */ /* 0x000fea0003800000 */
[----:B0-----:R-:W0:Y:S01]  /*0070*/  LDC.64 R2, c[0x0][0x390] ;  /* 0x0000e400ff027b82 */ /* 0x001e220000000a00 */
[----:B------:R-:W-:Y:S01]  /*0080*/  IMAD.MOV.U32 R13, RZ, RZ, RZ ;  /* 0x000000ffff0d7224 */ /* 0x000fe200078e00ff */
[----:B------:R-:W1:Y:S06]  /*0090*/  LDCU UR6, c[0x0][0x398] ;  /* 0x00007300ff0677ac */ /* 0x000e6c0008000800 */
[----:B------:R-:W2:Y:S08]  /*00a0*/  LDC.64 R4, c[0x0][0x380] ;  /* 0x0000e000ff047b82 */ /* 0x000eb00000000a00 */
[----:B------:R-:W3:Y:S08]  /*00b0*/  LDC.64 R6, c[0x0][0x380] ;  /* 0x0000e000ff067b82 */ /* 0x000ef00000000a00 */
[----:B------:R-:W4:Y:S08]  /*00c0*/  LDC.64 R8, c[0x0][0x388] ;  /* 0x0000e200ff087b82 */ /* 0x000f300000000a00 */
[----:B-1----:R-:W0:Y:S02]  /*00d0*/  LDC.64 R10, c[0x0][0x3a0] ;  /* 0x0000e800ff0a7b82 */ /* 0x002e240000000a00 */
.L_x_11:
[----:B01----:R-:W-:-:S05]  /*00e0*/  IMAD.WIDE R14, R13, 0x4, R2 ;  /* 0x000000040d0e7825 */ /* 0x003fca00078e0202 */
[----:B------:R-:W5:Y:S02]  /*00f0*/  LDG.E R0, desc[UR4][R14.64] ;  /* 0x000000040e007981 */ /* 0x000f64000c1e1900 */
[----:B-----5:R-:W-:-:S13]  /*0100*/  ISETP.GE.AND P0, PT, R0, 0x3, PT ;  /* 0x000000030000780c */ /* 0x020fda0003f06270 */
[----:B------:R-:W-:Y:S05]  /*0110*/  @!P0 BRA `(.L_x_9) ;  /* 0x00000000007c8947 */ /* 0x000fea0003800000 */
[----:B------:R-:W0:Y:S01]  /*0120*/  LDC.64 R14, c[0x0][0x3a8] ;  /* 0x0000ea00ff0e7b82 */ /* 0x000e220000000a00 */
[----:B----4-:R-:W-:-:S04]  /*0130*/  IMAD.WIDE R18, R13, 0x4, R8 ;  /* 0x000000040d127825 */ /* 0x010fc800078e0208 */
[----:B------:R-:W-:Y:S02]  /*0140*/  IMAD.IADD R13, R13, 0x1, R0 ;  /* 0x000000010d0d7824 */ /* 0x000fe400078e0200 */
[----:B------:R-:W4:Y:S02]  /*0150*/  LDG.E R18, desc[UR4][R18.64] ;  /* 0x0000000412127981 */ /* 0x000f24000c1e1900 */
[----:B---3--:R-:W-:-:S06]  /*0160*/  IMAD.WIDE R20, R13, 0x4, R6 ;  /* 0x000000040d147825 */ /* 0x008fcc00078e0206 */
[----:B------:R-:W3:Y:S04]  /*0170*/  LDG.E.U8 R20, desc[UR4][R20.64] ;  /* 0x0000000414147981 */ /* 0x000ee8000c1e1100 */
[----:B0-----:R-:W5:Y:S01]  /*0180*/  LDG.E R12, desc[UR4][R14.64] ;  /* 0x000000040e0c7981 */ /* 0x001f62000c1e1900 */
[----:B---3--:R-:W-:Y:S02]  /*0190*/  LOP3.LUT R25, R20, 0x80, RZ, 0xfc, !PT ;  /* 0x0000008014197812 */ /* 0x008fe400078efcff */
[C---:B-----5:R-:W-:Y:S01]  /*01a0*/  IADD3 R16, P0, PT, R12.reuse, R10, RZ ;  /* 0x0000000a0c107210 */ /* 0x060fe20007f1e0ff */
[----:B------:R-:W-:-:S03]  /*01b0*/  VIADD R27, R12, 0x1 ;  /* 0x000000010c1b7836 */ /* 0x000fc60000000000 */
[----:B------:R-:W-:Y:S02]  /*01c0*/  LEA.HI.X.SX32 R17, R12, R11, 0x1, P0 ;  /* 0x0000000b0c117211 */ /* 0x000fe400000f0eff */
[----:B------:R-:W-:Y:S04]  /*01d0*/  STG.E desc[UR4][R14.64], R27 ;  /* 0x0000001b0e007986 */ /* 0x000fe8000c101904 */
[----:B------:R0:W-:Y:S04]  /*01e0*/  STG.E.U8 desc[UR4][R16.64], R25 ;  /* 0x0000001910007986 */ /* 0x0001e8000c101104 */
[----:B------:R-:W3:Y:S01]  /*01f0*/  LDG.E R12, desc[UR4][R14.64] ;  /* 0x000000040e0c7981 */ /* 0x000ee2000c1e1900 */
[----:B----4-:R-:W-:Y:S01]  /*0200*/  VIADD R21, R18, 0x7ff ;  /* 0x000007ff12157836 */ /* 0x010fe20000000000 */
[C---:B---3--:R-:W-:Y:S01]  /*0210*/  IADD3 R22, P0, PT, R12.reuse, R10, RZ ;  /* 0x0000000a0c167210 */ /* 0x048fe20007f1e0ff */
[----:B------:R-:W-:-:S03]  /*0220*/  VIADD R29, R12, 0x1 ;  /* 0x000000010c1d7836 */ /* 0x000fc60000000000 */
[----:B------:R-:W-:Y:S02]  /*0230*/  LEA.HI.X.SX32 R23, R12, R11, 0x1, P0 ;  /* 0x0000000b0c177211 */ /* 0x000fe400000f0eff */
[----:B------:R1:W-:Y:S04]  /*0240*/  STG.E desc[UR4][R14.64], R29 ;  /* 0x0000001d0e007986 */ /* 0x0003e8000c101904 */
[----:B------:R1:W-:Y:S04]  /*0250*/  STG.E.U8 desc[UR4][R22.64], R21 ;  /* 0x0000001516007986 */ /* 0x0003e8000c101104 */
[----:B------:R-:W0:Y:S01]  /*0260*/  LDG.E R12, desc[UR4][R14.64] ;  /* 0x000000040e0c7981 */ /* 0x000e22000c1e1900 */
[----:B------:R-:W-:-:S05]  /*0270*/  LOP3.LUT R19, R21, 0x700, RZ, 0xc0, !PT ;  /* 0x0000070015137812 */ /* 0x000fca00078ec0ff */
[----:B------:R-:W-:-:S04]  /*0280*/  IMAD R19, R0, 0x800, R19 ;  /* 0x0000080000137824 */ /* 0x000fc800078e0213 */
[----:B------:R-:W-:-:S05]  /*0290*/  VIADD R19, R19, 0xfffff800 ;  /* 0xfffff80013137836 */ /* 0x000fca0000000000 */
[----:B------:R-:W-:Y:S02]  /*02a0*/  SHF.R.U32.HI R19, RZ, 0x8, R19 ;  /* 0x00000008ff137819 */ /* 0x000fe40000011613 */
[C---:B0-----:R-:W-:Y:S01]  /*02b0*/  IADD3 R16, P0, PT, R12.reuse, R10, RZ ;  /* 0x0000000a0c107210 */ /* 0x041fe20007f1e0ff */
[----:B------:R-:W-:-:S03]  /*02c0*/  VIADD R25, R12, 0x1 ;  /* 0x000000010c197836 */ /* 0x000fc60000000000 */
[----:B------:R-:W-:Y:S02]  /*02d0*/  LEA.HI.X.SX32 R17, R12, R11, 0x1, P0 ;  /* 0x0000000b0c117211 */ /* 0x000fe400000f0eff */
[----:B------:R1:W-:Y:S04]  /*02e0*/  STG.E desc[UR4][R14.64], R25 ;  /* 0x000000190e007986 */ /* 0x0003e8000c101904 */
[----:B------:R1:W-:Y:S01]  /*02f0*/  STG.E.U8 desc[UR4][R16.64], R19 ;  /* 0x0000001310007986 */ /* 0x0003e2000c101104 */
[----:B------:R-:W-:Y:S05]  /*0300*/  BRA `(.L_x_10) ;  /* 0x0000000000287947 */ /* 0x000fea0003800000 */
.L_x_9:
[----:B------:R-:W0:Y:S01]  /*0310*/  LDC.64 R18, c[0x0][0x3a8] ;  /* 0x0000ea00ff127b82 */ /* 0x000e220000000a00 */
[----:B--2---:R-:W-:-:S06]  /*0320*/  IMAD.WIDE R14, R13, 0x4, R4 ;  /* 0x000000040d0e7825 */ /* 0x004fcc00078e0204 */
[----:B------:R-:W2:Y:S04]  /*0330*/  LDG.E.U8 R14, desc[UR4][R14.64] ;  /* 0x000000040e0e7981 */ /* 0x000ea8000c1e1100 */
[----:B0-----:R-:W5:Y:S01]  /*0340*/  LDG.E R0, desc[UR4][R18.64] ;  /* 0x0000000412007981 */ /* 0x001f62000c1e1900 */
[----:B--2---:R-:W-:Y:S02]  /*0350*/  LOP3.LUT R21, R14, 0x7f, RZ, 0xc0, !PT ;  /* 0x0000007f0e157812 */ /* 0x004fe400078ec0ff */
[C---:B-----5:R-:W-:Y:S01]  /*0360*/  IADD3 R16, P0, PT, R0.reuse, R10, RZ ;  /* 0x0000000a00107210 */ /* 0x060fe20007f1e0ff */
[----:B------:R-:W-:-:S03]  /*0370*/  VIADD R23, R0, 0x1 ;  /* 0x0000000100177836 */ /* 0x000fc60000000000 */
[----:B------:R-:W-:Y:S02]  /*0380*/  LEA.HI.X.SX32 R17, R0, R11, 0x1, P0 ;  /* 0x0000000b00117211 */ /* 0x000fe400000f0eff */
[----:B------:R0:W-:Y:S04]  /*0390*/  STG.E desc[UR4][R18.64], R23 ;  /* 0x0000001712007986 */ /* 0x0001e8000c101904 */
[----:B------:R0:W-:Y:S03]  /*03a0*/  STG.E.U8 desc[UR4][R16.64], R21 ;  /* 0x0000001510007986 */ /* 0x0001e6000c101104 */
.L_x_10:
[----:B------:R-:W-:-:S05]  /*03b0*/  VIADD R13, R13, 0x1 ;  /* 0x000000010d0d7836 */ /* 0x000fca0000000000 */
[----:B------:R-:W-:-:S13]  /*03c0*/  ISETP.GE.AND P0, PT, R13, UR6, PT ;  /* 0x000000060d007c0c */ /* 0x000fda000bf06270 */
[----:B------:R-:W-:Y:S05]  /*03d0*/  @!P0 BRA `(.L_x_11) ;  /* 0xfffffffc00408947 */ /* 0x000fea000383ffff */
[----:B------:R-:W-:Y:S05]  /*03e0*/  EXIT ;  /* 0x000000000000794d */ /* 0x000fea0003800000 */
.L_x_12:
        /* <DEDUP_REMOVED lines=9> */
.L_x_19:


//--------------------- .text._Z9LZ77matchPKiPiS1_i --------------------------
	.section	.text._Z9LZ77matchPKiPiS1_i,"ax",@progbits
	.align	128
        .global         _Z9LZ77matchPKiPiS1_i
        .type           _Z9LZ77matchPKiPiS1_i,@function
        .size           _Z9LZ77matchPKiPiS1_i,(.L_x_20 - _Z9LZ77matchPKiPiS1_i)
        .other          _Z9LZ77matchPKiPiS1_i,@"STO_CUDA_ENTRY STV_DEFAULT"
_Z9LZ77matchPKiPiS1_i:
.text._Z9LZ77matchPKiPiS1_i:
[----:B------:R-:W-:Y:S01]  /*0000*/  LDC R1, c[0x0][0x37c] ;  /* 0x0000df00ff017b82 */ /* 0x000fe20000000800 */
[----:B------:R-:W0:Y:S07]  /*0010*/  S2R R0, SR_TID.X ;  /* 0x0000000000007919 */ /* 0x000e2e0000002100 */
[----:B------:R-:W0:Y:S01]  /*0020*/  S2UR UR4, SR_CTAID.X ;  /* 0x00000000000479c3 */ /* 0x000e220000002500 */
[----:B------:R-:W1:Y:S07]  /*0030*/  LDCU UR6, c[0x0][0x398] ;  /* 0x00007300ff0677ac */ /* 0x000e6e0008000800 */
[----:B------:R-:W0:Y:S02]  /*0040*/  LDC R9, c[0x0][0x360] ;  /* 0x0000d800ff097b82 */ /* 0x000e240000000800 */
[----:B0-----:R-:W-:-:S05]  /*0050*/  IMAD R9, R9, UR4, R0 ;  /* 0x0000000409097c24 */ /* 0x001fca000f8e0200 */
[----:B-1----:R-:W-:-:S13]  /*0060*/  ISETP.GE.AND P0, PT, R9, UR6, PT ;  /* 0x0000000609007c0c */ /* 0x002fda000bf06270 */
[----:B------:R-:W-:Y:S05]  /*0070*/  @P0 EXIT ;  /* 0x000000000000094d */ /* 0x000fea0003800000 */
[----:B------:R-:W0:Y:S01]  /*0080*/  LDC.64 R2, c[0x0][0x388] ;  /* 0x0000e200ff027b82 */ /* 0x000e220000000a00 */
[----:B------:R-:W1:Y:S01]  /*0090*/  LDCU.64 UR4, c[0x0][0x358] ;  /* 0x00006b00ff0477ac */ /* 0x000e620008000a00 */
[----:B------:R-:W-:Y:S02]  /*00a0*/  ISETP.GE.AND P0, PT, R9, 0x1, PT ;  /* 0x000000010900780c */ /* 0x000fe40003f06270 */
[----:B------:R-:W-:-:S04]  /*00b0*/  LOP3.LUT R0, RZ, R9, RZ, 0x33, !PT ;  /* 0x00000009ff007212 */ /* 0x000fc800078e33ff */
[----:B------:R-:W2:Y:S01]  /*00c0*/  LDC.64 R4, c[0x0][0x390] ;  /* 0x0000e400ff047b82 */ /* 0x000ea20000000a00 */
[----:B------:R-:W-:Y:S02]  /*00d0*/  VIADD R0, R0, UR6 ;  /* 0x0000000600007c36 */ /* 0x000fe40008000000 */
[----:B0-----:R-:W-:-:S05]  /*00e0*/  IMAD.WIDE R2, R9, 0x4, R2 ;  /* 0x0000000409027825 */ /* 0x001fca00078e0202 */
[----:B-1----:R0:W-:Y:S01]  /*00f0*/  STG.E desc[UR4][R2.64], RZ ;  /* 0x000000ff02007986 */ /* 0x0021e2000c101904 */
[----:B--2---:R-:W-:-:S05]  /*0100*/  IMAD.WIDE R4, R9, 0x4, R4 ;  /* 0x0000000409047825 */ /* 0x004fca00078e0204 */
[----:B------:R0:W-:Y:S01]  /*0110*/  STG.E desc[UR4][R4.64], RZ ;  /* 0x000000ff04007986 */ /* 0x0001e2000c101904 */
[----:B------:R-:W-:Y:S05]  /*0120*/  @!P0 EXIT ;  /* 0x000000000000894d */ /* 0x000fea0003800000 */
[----:B------:R-:W1:Y:S01]  /*0130*/  LDC.64 R6, c[0x0][0x380] ;  /* 0x0000e000ff067b82 */ /* 0x000e620000000a00 */
[----:B------:R-:W-:Y:S01]  /*0140*/  VIMNMX.U32 R8, PT, PT, R9, 0x800, PT ;  /* 0x0000080009087848 */ /* 0x000fe20003fe0000 */
[----:B------:R-:W-:Y:S01]  /*0150*/  IMAD.MOV.U32 R13, RZ, RZ, 0x1 ;  /* 0x00000001ff0d7424 */ /* 0x000fe200078e00ff */
[----:B------:R-:W-:-:S03]  /*0160*/  VIMNMX R10, PT, PT, R0, 0x20, PT ;  /* 0x00000020000a7848 */ /* 0x000fc60003fe0100 */
[----:B------:R-:W-:Y:S01]  /*0170*/  VIADD R14, R8, 0x1 ;  /* 0x00000001080e7836 */ /* 0x000fe20000000000 */
[----:B------:R-:W-:Y:S01]  /*0180*/  VIMNMX R12, PT, PT, R10, 0x1, !PT ;  /* 0x000000010a0c7848 */ /* 0x000fe20007fe0100 */
[----:B-1----:R-:W-:-:S07]  /*0190*/  IMAD.WIDE R6, R9, 0x4, R6 ;  /* 0x0000000409067825 */ /* 0x002fce00078e0206 */
.L_x_16:
[----:B------:R-:W-:Y:S01]  /*01a0*/  ISETP.GE.AND P0, PT, R0, 0x1, PT ;  /* 0x000000010000780c */ /* 0x000fe20003f06270 */
[----:B------:R-:W-:Y:S01]  /*01b0*/  BSSY.RECONVERGENT B0, `(.L_x_13) ;  /* 0x0000017000007945 */ /* 0x000fe20003800200 */
[----:B------:R-:W-:-:S11]  /*01c0*/  HFMA2 R15, -RZ, RZ, 0, 0 ;  /* 0x00000000ff0f7431 */ /* 0x000fd600000001ff */
[----:B------:R-:W-:Y:S05]  /*01d0*/  @!P0 BRA `(.L_x_14) ;  /* 0x0000000000508947 */ /* 0x000fea0003800000 */
[----:B------:R-:W-:Y:S02]  /*01e0*/  IMAD.MOV R9, RZ, RZ, -R13 ;  /* 0x000000ffff097224 */ /* 0x000fe400078e0a0d */
[----:B------:R-:W-:Y:S02]  /*01f0*/  IMAD.MOV.U32 R15, RZ, RZ, RZ ;  /* 0x000000ffff0f7224 */ /* 0x000fe400078e00ff */
[----:B------:R-:W-:-:S04]  /*0200*/  IMAD.WIDE R8, R9, 0x4, R6 ;  /* 0x0000000409087825 */ /* 0x000fc800078e0206 */
[----:B------:R-:W-:Y:S01]  /*0210*/  IMAD.MOV.U32 R16, RZ, RZ, R6 ;  /* 0x000000ffff107224 */ /* 0x000fe200078e0006 */
[----:B------:R-:W-:Y:S01]  /*0220*/  MOV R17, R9 ;  /* 0x0000000900117202 */ /* 0x000fe20000000f00 */
[----:B------:R-:W-:-:S07]  /*0230*/  IMAD.MOV.U32 R11, RZ, RZ, R7 ;  /* 0x000000ffff0b7224 */ /* 0x000fce00078e0007 */
.L_x_15:
[----:B------:R-:W-:Y:S01]  /*0240*/  MOV R10, R16 ;  /* 0x00000010000a7202 */ /* 0x000fe20000000f00 */
[----:B------:R-:W-:-:S05]  /*0250*/  IMAD.MOV.U32 R9, RZ, RZ, R17 ;  /* 0x000000ffff097224 */ /* 0x000fca00078e0011 */
[----:B------:R-:W2:Y:S04]  /*0260*/  LDG.E R10, desc[UR4][R10.64] ;  /* 0x000000040a0a7981 */ /* 0x000ea8000c1e1900 */
[----:B------:R-:W2:Y:S02]  /*0270*/  LDG.E R9, desc[UR4][R8.64] ;  /* 0x0000000408097981 */ /* 0x000ea4000c1e1900 */
[----:B--2---:R-:W-:-:S13]  /*0280*/  ISETP.NE.AND P0, PT, R10, R9, PT ;  /* 0x000000090a00720c */ /* 0x004fda0003f05270 */
[----:B------:R-:W-:Y:S05]  /*0290*/  @P0 BRA `(.L_x_14) ;  /* 0x0000000000200947 */ /* 0x000fea0003800000 */
[----:B------:R-:W-:Y:S01]  /*02a0*/  VIADD R15, R15, 0x1 ;  /* 0x000000010f0f7836 */ /* 0x000fe20000000000 */
[----:B------:R-:W-:Y:S02]  /*02b0*/  IADD3 R16, P2, PT, R16, 0x4, RZ ;  /* 0x0000000410107810 */ /* 0x000fe40007f5e0ff */
[----:B------:R-:W-:Y:S02]  /*02c0*/  IADD3 R8, P1, PT, R8, 0x4, RZ ;  /* 0x0000000408087810 */ /* 0x000fe40007f3e0ff */
[----:B------:R-:W-:Y:S01]  /*02d0*/  ISETP.NE.AND P0, PT, R15, R12, PT ;  /* 0x0000000c0f00720c */ /* 0x000fe20003f05270 */
[----:B------:R-:W-:Y:S01]  /*02e0*/  IMAD.X R11, RZ, RZ, R11, P2 ;  /* 0x000000ffff0b7224 */ /* 0x000fe200010e060b */
[----:B------:R-:W-:-:S11]  /*02f0*/  IADD3.X R17, PT, PT, RZ, R17, RZ, P1, !PT ;  /* 0x00000011ff117210 */ /* 0x000fd60000ffe4ff */
[----:B------:R-:W-:Y:S05]  /*0300*/  @P0 BRA `(.L_x_15) ;  /* 0xfffffffc00cc0947 */ /* 0x000fea000383ffff */
[----:B------:R-:W-:-:S07]  /*0310*/  IMAD.MOV.U32 R15, RZ, RZ, R12 ;  /* 0x000000ffff0f7224 */ /* 0x000fce00078e000c */
.L_x_14:
[----:B------:R-:W-:Y:S05]  /*0320*/  BSYNC.RECONVERGENT B0 ;  /* 0x0000000000007941 */ /* 0x000fea0003800200 */
.L_x_13:
[----:B------:R-:W2:Y:S02]  /*0330*/  LDG.E R8, desc[UR4][R4.64] ;  /* 0x0000000404087981 */ /* 0x000ea4000c1e1900 */
[----:B--2---:R-:W-:-:S13]  /*0340*/  ISETP.GE.AND P0, PT, R8, R15, PT ;  /* 0x0000000f0800720c */ /* 0x004fda0003f06270 */
[----:B------:R-:W-:Y:S04]  /*0350*/  @!P0 STG.E desc[UR4][R4.64], R15 ;  /* 0x0000000f04008986 */ /* 0x000fe8000c101904 */
[----:B------:R1:W-:Y:S02]  /*0360*/  @!P0 STG.E desc[UR4][R2.64], R13 ;  /* 0x0000000d02008986 */ /* 0x0003e4000c101904 */
[----:B-1----:R-:W-:-:S04]  /*0370*/  IADD3 R13, PT, PT, R13, 0x1, RZ ;  /* 0x000000010d0d7810 */ /* 0x002fc80007ffe0ff */
[----:B------:R-:W-:-:S13]  /*0380*/  ISETP.NE.AND P0, PT, R13, R14, PT ;  /* 0x0000000e0d00720c */ /* 0x000fda0003f05270 */
[----:B------:R-:W-:Y:S05]  /*0390*/  @P0 BRA `(.L_x_16) ;  /* 0xfffffffc00800947 */ /* 0x000fea000383ffff */
[----:B------:R-:W-:Y:S05]  /*03a0*/  EXIT ;  /* 0x000000000000794d */ /* 0x000fea0003800000 */
.L_x_17:
        /* <DEDUP_REMOVED lines=13> */
.L_x_20:


//--------------------- .nv.shared.reserved.0     --------------------------
	.section	.nv.shared.reserved.0,"aw",@nobits
	.weak		__nv_reservedSMEM_offset_0_alias
	.size		__nv_reservedSMEM_offset_0_alias, 0, 64
	.other		__nv_reservedSMEM_offset_0_alias,@"STO_CUDA_RESERVED_SHARED STV_DEFAULT"
__nv_reservedSMEM_offset_0_alias:
	.zero		0
	.zero		64


//--------------------- .nv.constant0._Z10LZ77decodePKhiPiS1_ --------------------------
	.section	.nv.constant0._Z10LZ77decodePKhiPiS1_,"a",@progbits
	.sectionflags	@""
	.align	4
.nv.constant0._Z10LZ77decodePKhiPiS1_:
	.zero		928


//--------------------- .nv.constant0._Z10LZ77encodePKiPiS1_iPhS1_ --------------------------
	.section	.nv.constant0._Z10LZ77encodePKiPiS1_iPhS1_,"a",@progbits
	.sectionflags	@""
	.align	4
.nv.constant0._Z10LZ77encodePKiPiS1_iPhS1_:
	.zero		944


//--------------------- .nv.constant0._Z9LZ77matchPKiPiS1_i --------------------------
	.section	.nv.constant0._Z9LZ77matchPKiPiS1_i,"a",@progbits
	.sectionflags	@""
	.align	4
.nv.constant0._Z9LZ77matchPKiPiS1_i:
	.zero		924


//--------------------- SYMBOLS --------------------------

	.type		.nv.reservedSmem.offset0,@object
	.size		.nv.reservedSmem.offset0,0x4
